// auto-generated by cutlass_sweep.gemm — config: {"arch": "sm_90", "cluster_m": 2, "cluster_n": 2, "dtype": "e4m3", "stages": 4, "tile_k": 128, "tile_m": 256, "tile_n": 64}
#include "cutlass/cutlass.h"
#include "cutlass/gemm/collective/collective_builder.hpp"
#include "cutlass/gemm/device/gemm_universal_adapter.h"
#include "cutlass/gemm/kernel/gemm_universal.hpp"
#include "cutlass/epilogue/collective/collective_builder.hpp"

using ElemA = cutlass::float_e4m3_t;
using ElemB = cutlass::float_e4m3_t;
using ElemCD = cutlass::float_e4m3_t;
using Acc  = float;
using TileShape    = cute::Shape<cute::_256, cute::_64, cute::_128>;
using ClusterShape = cute::Shape<cute::_2, cute::_2, cute::_1>;

using CollectiveEpilogue = typename cutlass::epilogue::collective::CollectiveBuilder<
    cutlass::arch::Sm90, cutlass::arch::OpClassTensorOp,
    TileShape, ClusterShape,
    cutlass::epilogue::collective::EpilogueTileAuto,
    Acc, Acc,
    ElemCD, cutlass::layout::RowMajor, 128 / cutlass::sizeof_bits<ElemCD>::value,
    ElemCD, cutlass::layout::RowMajor, 128 / cutlass::sizeof_bits<ElemCD>::value,
    cutlass::epilogue::collective::EpilogueScheduleAuto
  >::CollectiveOp;

using CollectiveMainloop = typename cutlass::gemm::collective::CollectiveBuilder<
    cutlass::arch::Sm90, cutlass::arch::OpClassTensorOp,
    ElemA, cutlass::layout::RowMajor, 128 / cutlass::sizeof_bits<ElemA>::value,
    ElemB, cutlass::layout::ColumnMajor, 128 / cutlass::sizeof_bits<ElemB>::value,
    Acc,
    TileShape, ClusterShape,
    cutlass::gemm::collective::StageCount<4>,
    cutlass::gemm::collective::KernelScheduleAuto
  >::CollectiveOp;

using GemmKernel = cutlass::gemm::kernel::GemmUniversal<
    cute::Shape<int,int,int,int>,
    CollectiveMainloop,
    CollectiveEpilogue
>;
using Gemm = cutlass::gemm::device::GemmUniversalAdapter<GemmKernel>;

// Force the device kernel symbol into the cubin without needing a host main.
auto* _anchor = &cutlass::device_kernel<GemmKernel>;


// ===== COMPILED SASS (sm_90a) =====

	.target	sm_90a

	.elftype	@"ET_EXEC"


//--------------------- .note.nv.tkinfo           --------------------------
	.section	.note.nv.tkinfo,"",@"SHT_NOTE"
	.sectionflags	@"SHF_NOTE_NV_TKINFO"
	.tkinfo
        /*0018*/ 	.word	0x00000002
        /*0030*/ 	.string	""
        /*0030*/ 	.string	"ptxas"
        /*0030*/ 	.string	"Cuda compilation tools, release 13.0, V13.0.88"
        /*0030*/ 	.string	"Build cuda_13.0.r13.0/compiler.36424714_0"
        /*0030*/ 	.string	"-arch sm_90a -m 64 "



//--------------------- .note.nv.cuinfo           --------------------------
	.section	.note.nv.cuinfo,"",@"SHT_NOTE"
	.sectionflags	@"SHF_NOTE_NV_CUINFO"
        /*0018*/ 	.short	0x0002
        /*001a*/ 	.short	0x005a
        /*001c*/ 	.short	0x0082
	.zero		2


//--------------------- .nv.info                  --------------------------
	.section	.nv.info,"",@"SHT_CUDA_INFO"
	.align	4


	//----- nvinfo : EIATTR_REGCOUNT
	.align		4
        /*0000*/ 	.byte	0x04, 0x2f
        /*0002*/ 	.short	(.L_12 - .L_11)
	.align		4
.L_11:
        /*0004*/ 	.word	index@(_ZN7cutlass13device_kernelINS_4gemm6kernel13GemmUniversalIN4cute5tupleIJiiiiEEENS1_10collective13CollectiveMmaINS1_37MainloopSm90TmaGmmaWarpSpecializedFP8ILi4ENS5_IJNS4_1CILi2EEESB_NSA_ILi1EEEEEENS1_35KernelTmaWarpSpecializedCooperativeEEENS5_IJNSA_ILi256EEENSA_ILi64EEENSA_ILi128EEEEEENS_12float_e4m3_tENS5_IJlSC_lEEESK_SL_NS4_8TiledMMAINS4_8MMA_AtomIJNS4_4SM904GMMA30MMA_64x64x32_F32E4M3E4M3_SS_TNILNSP_7ScaleInE1ELSR_1EEEEEENS4_6LayoutINS5_IJSB_SC_SC_EEENS5_IJSC_NSA_ILi0EEESW_EEEEENS5_IJNS4_10UnderscoreESZ_SZ_EEEEENS4_23SM90_TMA_LOAD_MULTICASTENS4_14ComposedLayoutINS4_7SwizzleILi3ELi4ELi3EEENS4_18smem_ptr_flag_bitsILi8EEENSU_INS5_IJNSA_ILi8EEESI_EEENS5_IJSI_SC_EEEEEEEvNS4_8identityES12_S1C_vS1D_EENS_8epilogue10collective6detail29Sm90TmaWarpSpecializedAdapterINS1G_15DefaultEpilogueISK_SL_SL_NS1F_6thread17LinearCombinationISK_Li1EffLNS1K_9ScaleType4KindE0ELNS_15FloatRoundStyleE2ESK_EENS1_15EpilogueDefaultEEEEEvvEEEEvNT_6ParamsE)
        /*0008*/ 	.word	0x000000a8


	//----- nvinfo : EIATTR_FRAME_SIZE
	.align		4
.L_12:
        /*000c*/ 	.byte	0x04, 0x11
        /*000e*/ 	.short	(.L_14 - .L_13)
	.align		4
.L_13:
        /*0010*/ 	.word	index@(_ZN7cutlass13device_kernelINS_4gemm6kernel13GemmUniversalIN4cute5tupleIJiiiiEEENS1_10collective13CollectiveMmaINS1_37MainloopSm90TmaGmmaWarpSpecializedFP8ILi4ENS5_IJNS4_1CILi2EEESB_NSA_ILi1EEEEEENS1_35KernelTmaWarpSpecializedCooperativeEEENS5_IJNSA_ILi256EEENSA_ILi64EEENSA_ILi128EEEEEENS_12float_e4m3_tENS5_IJlSC_lEEESK_SL_NS4_8TiledMMAINS4_8MMA_AtomIJNS4_4SM904GMMA30MMA_64x64x32_F32E4M3E4M3_SS_TNILNSP_7ScaleInE1ELSR_1EEEEEENS4_6LayoutINS5_IJSB_SC_SC_EEENS5_IJSC_NSA_ILi0EEESW_EEEEENS5_IJNS4_10UnderscoreESZ_SZ_EEEEENS4_23SM90_TMA_LOAD_MULTICASTENS4_14ComposedLayoutINS4_7SwizzleILi3ELi4ELi3EEENS4_18smem_ptr_flag_bitsILi8EEENSU_INS5_IJNSA_ILi8EEESI_EEENS5_IJSI_SC_EEEEEEEvNS4_8identityES12_S1C_vS1D_EENS_8epilogue10collective6detail29Sm90TmaWarpSpecializedAdapterINS1G_15DefaultEpilogueISK_SL_SL_NS1F_6thread17LinearCombinationISK_Li1EffLNS1K_9ScaleType4KindE0ELNS_15FloatRoundStyleE2ESK_EENS1_15EpilogueDefaultEEEEEvvEEEEvNT_6ParamsE)
        /*0014*/ 	.word	0x00000000


	//----- nvinfo : EIATTR_MIN_STACK_SIZE
	.align		4
.L_14:
        /*0018*/ 	.byte	0x04, 0x12
        /*001a*/ 	.short	(.L_16 - .L_15)
	.align		4
.L_15:
        /*001c*/ 	.word	index@(_ZN7cutlass13device_kernelINS_4gemm6kernel13GemmUniversalIN4cute5tupleIJiiiiEEENS1_10collective13CollectiveMmaINS1_37MainloopSm90TmaGmmaWarpSpecializedFP8ILi4ENS5_IJNS4_1CILi2EEESB_NSA_ILi1EEEEEENS1_35KernelTmaWarpSpecializedCooperativeEEENS5_IJNSA_ILi256EEENSA_ILi64EEENSA_ILi128EEEEEENS_12float_e4m3_tENS5_IJlSC_lEEESK_SL_NS4_8TiledMMAINS4_8MMA_AtomIJNS4_4SM904GMMA30MMA_64x64x32_F32E4M3E4M3_SS_TNILNSP_7ScaleInE1ELSR_1EEEEEENS4_6LayoutINS5_IJSB_SC_SC_EEENS5_IJSC_NSA_ILi0EEESW_EEEEENS5_IJNS4_10UnderscoreESZ_SZ_EEEEENS4_23SM90_TMA_LOAD_MULTICASTENS4_14ComposedLayoutINS4_7SwizzleILi3ELi4ELi3EEENS4_18smem_ptr_flag_bitsILi8EEENSU_INS5_IJNSA_ILi8EEESI_EEENS5_IJSI_SC_EEEEEEEvNS4_8identityES12_S1C_vS1D_EENS_8epilogue10collective6detail29Sm90TmaWarpSpecializedAdapterINS1G_15DefaultEpilogueISK_SL_SL_NS1F_6thread17LinearCombinationISK_Li1EffLNS1K_9ScaleType4KindE0ELNS_15FloatRoundStyleE2ESK_EENS1_15EpilogueDefaultEEEEEvvEEEEvNT_6ParamsE)
        /*0020*/ 	.word	0x00000000
.L_16:


//--------------------- .nv.compat                --------------------------
	.section	.nv.compat,"",@"SHT_CUDA_COMPAT_INFO"
	.align	4
        /*0000*/ 	.byte	0x02, 0x09, 0x01, 0x00, 0x02, 0x02, 0x04, 0x00, 0x02, 0x05, 0x05, 0x00, 0x03, 0x07, 0x01, 0x01
        /*0010*/ 	.byte	0x02, 0x03, 0x01, 0x00, 0x02, 0x06, 0x01, 0x00, 0x04, 0x0b, 0x08, 0x00, 0x00, 0x00, 0x00, 0x00
        /*0020*/ 	.byte	0x00, 0x00, 0x00, 0x00


//--------------------- .nv.info._ZN7cutlass13device_kernelINS_4gemm6kernel13GemmUniversalIN4cute5tupleIJiiiiEEENS1_10collective13CollectiveMmaINS1_37MainloopSm90TmaGmmaWarpSpecializedFP8ILi4ENS5_IJNS4_1CILi2EEESB_NSA_ILi1EEEEEENS1_35KernelTmaWarpSpecializedCooperativeEEENS5_IJNSA_ILi256EEENSA_ILi64EEENSA_ILi128EEEEEENS_12float_e4m3_tENS5_IJlSC_lEEESK_SL_NS4_8TiledMMAINS4_8MMA_AtomIJNS4_4SM904GMMA30MMA_64x64x32_F32E4M3E4M3_SS_TNILNSP_7ScaleInE1ELSR_1EEEEEENS4_6LayoutINS5_IJSB_SC_SC_EEENS5_IJSC_NSA_ILi0EEESW_EEEEENS5_IJNS4_10UnderscoreESZ_SZ_EEEEENS4_23SM90_TMA_LOAD_MULTICASTENS4_14ComposedLayoutINS4_7SwizzleILi3ELi4ELi3EEENS4_18smem_ptr_flag_bitsILi8EEENSU_INS5_IJNSA_ILi8EEESI_EEENS5_IJSI_SC_EEEEEEEvNS4_8identityES12_S1C_vS1D_EENS_8epilogue10collective6detail29Sm90TmaWarpSpecializedAdapterINS1G_15DefaultEpilogueISK_SL_SL_NS1F_6thread17LinearCombinationISK_Li1EffLNS1K_9ScaleType4KindE0ELNS_15FloatRoundStyleE2ESK_EENS1_15EpilogueDefaultEEEEEvvEEEEvNT_6ParamsE --------------------------
	.section	.nv.info._ZN7cutlass13device_kernelINS_4gemm6kernel13GemmUniversalIN4cute5tupleIJiiiiEEENS1_10collective13CollectiveMmaINS1_37MainloopSm90TmaGmmaWarpSpecializedFP8ILi4ENS5_IJNS4_1CILi2EEESB_NSA_ILi1EEEEEENS1_35KernelTmaWarpSpecializedCooperativeEEENS5_IJNSA_ILi256EEENSA_ILi64EEENSA_ILi128EEEEEENS_12float_e4m3_tENS5_IJlSC_lEEESK_SL_NS4_8TiledMMAINS4_8MMA_AtomIJNS4_4SM904GMMA30MMA_64x64x32_F32E4M3E4M3_SS_TNILNSP_7ScaleInE1ELSR_1EEEEEENS4_6LayoutINS5_IJSB_SC_SC_EEENS5_IJSC_NSA_ILi0EEESW_EEEEENS5_IJNS4_10UnderscoreESZ_SZ_EEEEENS4_23SM90_TMA_LOAD_MULTICASTENS4_14ComposedLayoutINS4_7SwizzleILi3ELi4ELi3EEENS4_18smem_ptr_flag_bitsILi8EEENSU_INS5_IJNSA_ILi8EEESI_EEENS5_IJSI_SC_EEEEEEEvNS4_8identityES12_S1C_vS1D_EENS_8epilogue10collective6detail29Sm90TmaWarpSpecializedAdapterINS1G_15DefaultEpilogueISK_SL_SL_NS1F_6thread17LinearCombinationISK_Li1EffLNS1K_9ScaleType4KindE0ELNS_15FloatRoundStyleE2ESK_EENS1_15EpilogueDefaultEEEEEvvEEEEvNT_6ParamsE,"",@"SHT_CUDA_INFO"
	.sectionflags	@""
	.align	4


	//----- nvinfo : EIATTR_CUDA_API_VERSION
	.align		4
        /*0000*/ 	.byte	0x04, 0x37
        /*0002*/ 	.short	(.L_18 - .L_17)
.L_17:
        /*0004*/ 	.word	0x00000082


	//----- nvinfo : EIATTR_KPARAM_INFO
	.align		4
.L_18:
        /*0008*/ 	.byte	0x04, 0x17
        /*000a*/ 	.short	(.L_20 - .L_19)
.L_19:
        /*000c*/ 	.word	0x00000000
        /*0010*/ 	.short	0x0000
        /*0012*/ 	.short	0x0070
        /*0014*/ 	.byte	0x00, 0xf0, 0x01, 0x10


	//----- nvinfo : EIATTR_SPARSE_MMA_MASK
	.align		4
.L_20:
        /*0018*/ 	.byte	0x03, 0x50
        /*001a*/ 	.short	0x0000


	//----- nvinfo : EIATTR_MAXREG_COUNT
	.align		4
        /*001c*/ 	.byte	0x03, 0x1b
        /*001e*/ 	.short	0x00a8


	//----- nvinfo : EIATTR_NUM_BARRIERS
	.align		4
        /*0020*/ 	.byte	0x02, 0x4c
        /*0022*/ 	.byte	0x01
	.zero		1


	//----- nvinfo : EIATTR_MERCURY_ISA_VERSION
	.align		4
        /*0024*/ 	.byte	0x03, 0x5f
        /*0026*/ 	.short	0x0101


	//----- nvinfo : EIATTR_INT_WARP_WIDE_INSTR_OFFSETS
	.align		4
        /*0028*/ 	.byte	0x04, 0x31
        /*002a*/ 	.short	(.L_22 - .L_21)


	//   ....[0]....
.L_21:
        /*002c*/ 	.word	0x000004a0


	//   ....[1]....
        /*0030*/ 	.word	0x000004d0


	//   ....[2]....
        /*0034*/ 	.word	0x00000650


	//   ....[3]....
        /*0038*/ 	.word	0x000030f0


	//----- nvinfo : EIATTR_COOP_GROUP_MASK_REGIDS
	.align		4
.L_22:
        /*003c*/ 	.byte	0x04, 0x29
        /*003e*/ 	.short	(.L_24 - .L_23)


	//   ....[0]....
.L_23:
        /*0040*/ 	.word	0xffffffff


	//   ....[1]....
        /*0044*/ 	.word	0xffffffff


	//   ....[2]....
        /*0048*/ 	.word	0xffffffff


	//   ....[3]....
        /*004c*/ 	.word	0xffffffff


	//   ....[4]....
        /*0050*/ 	.word	0xffffffff


	//   ....[5]....
        /*0054*/ 	.word	0xffffffff


	//----- nvinfo : EIATTR_COOP_GROUP_INSTR_OFFSETS
	.align		4
.L_24:
        /*0058*/ 	.byte	0x04, 0x28
        /*005a*/ 	.short	(.L_26 - .L_25)


	//   ....[0]....
.L_25:
        /*005c*/ 	.word	0x00000060


	//   ....[1]....
        /*0060*/ 	.word	0x00000070


	//   ....[2]....
        /*0064*/ 	.word	0x00000130


	//   ....[3]....
        /*0068*/ 	.word	0x000002d0


	//   ....[4]....
        /*006c*/ 	.word	0x000007f0


	//   ....[5]....
        /*0070*/ 	.word	0x00001270


	//----- nvinfo : EIATTR_REG_RECONFIG
	.align		4
.L_26:
        /*0074*/ 	.byte	0x01, 0x54
	.zero		2


	//----- nvinfo : EIATTR_MBARRIER_INSTR_OFFSETS
	.align		4
        /*0078*/ 	.byte	0x04, 0x39
        /*007a*/ 	.short	(.L_28 - .L_27)


	//   ....[0]....
.L_27:
        /*007c*/ 	.word	0x00000230
        /*0080*/ 	.word	0x000000ff
        /*0084*/ 	.word	0x00000000
        /*0088*/ 	.short	0x0100
        /*008a*/ 	.byte	0x08
	.zero		1


	//   ....[1]....
        /*008c*/ 	.word	0x00000240
        /*0090*/ 	.word	0x000000ff
        /*0094*/ 	.word	0x00000020
        /*0098*/ 	.short	0x0100
        /*009a*/ 	.byte	0x08
	.zero		1


	//   ....[2]....
        /*009c*/ 	.word	0x00000250
        /*00a0*/ 	.word	0x000000ff
        /*00a4*/ 	.word	0x00000008
        /*00a8*/ 	.short	0x0100
        /*00aa*/ 	.byte	0x08
	.zero		1


	//   ....[3]....
        /*00ac*/ 	.word	0x00000260
        /*00b0*/ 	.word	0x000000ff
        /*00b4*/ 	.word	0x00000028
        /*00b8*/ 	.short	0x0100
        /*00ba*/ 	.byte	0x08
	.zero		1


	//   ....[4]....
        /*00bc*/ 	.word	0x00000270
        /*00c0*/ 	.word	0x000000ff
        /*00c4*/ 	.word	0x00000010
        /*00c8*/ 	.short	0x0100
        /*00ca*/ 	.byte	0x08
	.zero		1


	//   ....[5]....
        /*00cc*/ 	.word	0x00000280
        /*00d0*/ 	.word	0x000000ff
        /*00d4*/ 	.word	0x00000030
        /*00d8*/ 	.short	0x0100
        /*00da*/ 	.byte	0x08
	.zero		1


	//   ....[6]....
        /*00dc*/ 	.word	0x00000290
        /*00e0*/ 	.word	0x000000ff
        /*00e4*/ 	.word	0x00000018
        /*00e8*/ 	.short	0x0100
        /*00ea*/ 	.byte	0x08
	.zero		1


	//   ....[7]....
        /*00ec*/ 	.word	0x000002a0
        /*00f0*/ 	.word	0x000000ff
        /*00f4*/ 	.word	0x00000038
        /*00f8*/ 	.short	0x0100
        /*00fa*/ 	.byte	0x08
	.zero		1


	//   ....[8]....
        /*00fc*/ 	.word	0x000006e0
        /*0100*/ 	.word	0x000000ff
        /*0104*/ 	.word	0x00000050
        /*0108*/ 	.short	0x0100
        /*010a*/ 	.byte	0x06
	.zero		1


	//   ....[9]....
        /*010c*/ 	.word	0x00000780
        /*0110*/ 	.word	0x000000ff
        /*0114*/ 	.word	0x00000058
        /*0118*/ 	.short	0x0100
        /*011a*/ 	.byte	0x06
	.zero		1


	//   ....[10]....
        /*011c*/ 	.word	0x000017a0
        /*0120*/ 	.word	0x000000ff
        /*0124*/ 	.word	0x00000000
        /*0128*/ 	.short	0x010a
        /*012a*/ 	.byte	0x06
	.zero		1


	//   ....[11]....
        /*012c*/ 	.word	0x000017e0
        /*0130*/ 	.word	0x000000ff
        /*0134*/ 	.word	0x00000000
        /*0138*/ 	.short	0x010a
        /*013a*/ 	.byte	0x06
	.zero		1


	//   ....[12]....
        /*013c*/ 	.word	0x000022d0
        /*0140*/ 	.word	0x000000ff
        /*0144*/ 	.word	0x00000000
        /*0148*/ 	.short	0x010a
        /*014a*/ 	.byte	0x0d
	.zero		1


	//   ....[13]....
        /*014c*/ 	.word	0x00002310
        /*0150*/ 	.word	0x000000ff
        /*0154*/ 	.word	0x00000000
        /*0158*/ 	.short	0x010a
        /*015a*/ 	.byte	0x0d
	.zero		1


	//   ....[14]....
        /*015c*/ 	.word	0x00002b00
        /*0160*/ 	.word	0x0000000e
        /*0164*/ 	.word	0x00000000
        /*0168*/ 	.short	0x0101
        /*016a*/ 	.byte	0x3f
	.zero		1


	//   ....[15]....
        /*016c*/ 	.word	0x00003170
        /*0170*/ 	.word	0x0000000c
        /*0174*/ 	.word	0x00000000
        /*0178*/ 	.short	0x0101
        /*017a*/ 	.byte	0x3f
	.zero		1


	//   ....[16]....
        /*017c*/ 	.word	0x00008cd0
        /*0180*/ 	.word	0x00000013
        /*0184*/ 	.word	0x00000020
        /*0188*/ 	.short	0x010a
        /*018a*/ 	.byte	0x3f
	.zero		1


	//   ....[17]....
        /*018c*/ 	.word	0x000090a0
        /*0190*/ 	.word	0x00000006
        /*0194*/ 	.word	0x00000058
        /*0198*/ 	.short	0x0101
        /*019a*/ 	.byte	0x3f
	.zero		1


	//   ....[18]....
        /*019c*/ 	.word	0x000097a0
        /*01a0*/ 	.word	0x00000005
        /*01a4*/ 	.word	0x00000000
        /*01a8*/ 	.short	0x010a
        /*01aa*/ 	.byte	0x3f
	.zero		1


	//   ....[19]....
        /*01ac*/ 	.word	0x00009820
        /*01b0*/ 	.word	0x00000007
        /*01b4*/ 	.word	0x00000000
        /*01b8*/ 	.short	0x010a
        /*01ba*/ 	.byte	0x3f
	.zero		1


	//   ....[20]....
        /*01bc*/ 	.word	0x000098b0
        /*01c0*/ 	.word	0x00000006
        /*01c4*/ 	.word	0x00000000
        /*01c8*/ 	.short	0x010a
        /*01ca*/ 	.byte	0x3f
	.zero		1


	//   ....[21]....
        /*01cc*/ 	.word	0x00009940
        /*01d0*/ 	.word	0x00000003
        /*01d4*/ 	.word	0x00000000
        /*01d8*/ 	.short	0x010a
        /*01da*/ 	.byte	0x3f
	.zero		1


	//   ....[22]....
        /*01dc*/ 	.word	0x000099b0
        /*01e0*/ 	.word	0x0000000d
        /*01e4*/ 	.word	0x00000000
        /*01e8*/ 	.short	0x010a
        /*01ea*/ 	.byte	0x3f
	.zero		1


	//   ....[23]....
        /*01ec*/ 	.word	0x00009a10
        /*01f0*/ 	.word	0x0000000f
        /*01f4*/ 	.word	0x00000000
        /*01f8*/ 	.short	0x010a
        /*01fa*/ 	.byte	0x3f
	.zero		1


	//   ....[24]....
        /*01fc*/ 	.word	0x00009ae0
        /*0200*/ 	.word	0x00000013
        /*0204*/ 	.word	0x00000020
        /*0208*/ 	.short	0x010a
        /*020a*/ 	.byte	0x3f
	.zero		1


	//   ....[25]....
        /*020c*/ 	.word	0x00009bb0
        /*0210*/ 	.word	0x00000005
        /*0214*/ 	.word	0x00000000
        /*0218*/ 	.short	0x010a
        /*021a*/ 	.byte	0x3f
	.zero		1


	//   ....[26]....
        /*021c*/ 	.word	0x00009c00
        /*0220*/ 	.word	0x00000007
        /*0224*/ 	.word	0x00000000
        /*0228*/ 	.short	0x010a
        /*022a*/ 	.byte	0x3f
	.zero		1


	//   ....[27]....
        /*022c*/ 	.word	0x00009c50
        /*0230*/ 	.word	0x00000006
        /*0234*/ 	.word	0x00000000
        /*0238*/ 	.short	0x010a
        /*023a*/ 	.byte	0x3f
	.zero		1


	//----- nvinfo : EIATTR_NUM_MBARRIERS
	.align		4
.L_28:
        /*023c*/ 	.byte	0x03, 0x38
        /*023e*/ 	.short	0x000a


	//----- nvinfo : EIATTR_EXIT_INSTR_OFFSETS
	.align		4
        /*0240*/ 	.byte	0x04, 0x1c
        /*0242*/ 	.short	(.L_30 - .L_29)


	//   ....[0]....
.L_29:
        /*0244*/ 	.word	0x00000950


	//   ....[1]....
        /*0248*/ 	.word	0x00001140


	//   ....[2]....
        /*024c*/ 	.word	0x00008310


	//   ....[3]....
        /*0250*/ 	.word	0x00008870


	//   ....[4]....
        /*0254*/ 	.word	0x00009990


	//----- nvinfo : EIATTR_MAX_THREADS
	.align		4
.L_30:
        /*0258*/ 	.byte	0x04, 0x05
        /*025a*/ 	.short	(.L_32 - .L_31)
.L_31:
        /*025c*/ 	.word	0x00000180
        /*0260*/ 	.word	0x00000001
        /*0264*/ 	.word	0x00000001


	//----- nvinfo : EIATTR_CRS_STACK_SIZE
	.align		4
.L_32:
        /*0268*/ 	.byte	0x04, 0x1e
        /*026a*/ 	.short	(.L_34 - .L_33)
.L_33:
        /*026c*/ 	.word	0x00000000


	//----- nvinfo : EIATTR_CBANK_PARAM_SIZE
	.align		4
.L_34:
        /*0270*/ 	.byte	0x03, 0x19
        /*0272*/ 	.short	0x0470


	//----- nvinfo : EIATTR_PARAM_CBANK
	.align		4
        /*0274*/ 	.byte	0x04, 0x0a
        /*0276*/ 	.short	(.L_36 - .L_35)
	.align		4
.L_35:
        /*0278*/ 	.word	index@(.nv.constant0._ZN7cutlass13device_kernelINS_4gemm6kernel13GemmUniversalIN4cute5tupleIJiiiiEEENS1_10collective13CollectiveMmaINS1_37MainloopSm90TmaGmmaWarpSpecializedFP8ILi4ENS5_IJNS4_1CILi2EEESB_NSA_ILi1EEEEEENS1_35KernelTmaWarpSpecializedCooperativeEEENS5_IJNSA_ILi256EEENSA_ILi64EEENSA_ILi128EEEEEENS_12float_e4m3_tENS5_IJlSC_lEEESK_SL_NS4_8TiledMMAINS4_8MMA_AtomIJNS4_4SM904GMMA30MMA_64x64x32_F32E4M3E4M3_SS_TNILNSP_7ScaleInE1ELSR_1EEEEEENS4_6LayoutINS5_IJSB_SC_SC_EEENS5_IJSC_NSA_ILi0EEESW_EEEEENS5_IJNS4_10UnderscoreESZ_SZ_EEEEENS4_23SM90_TMA_LOAD_MULTICASTENS4_14ComposedLayoutINS4_7SwizzleILi3ELi4ELi3EEENS4_18smem_ptr_flag_bitsILi8EEENSU_INS5_IJNSA_ILi8EEESI_EEENS5_IJSI_SC_EEEEEEEvNS4_8identityES12_S1C_vS1D_EENS_8epilogue10collective6detail29Sm90TmaWarpSpecializedAdapterINS1G_15DefaultEpilogueISK_SL_SL_NS1F_6thread17LinearCombinationISK_Li1EffLNS1K_9ScaleType4KindE0ELNS_15FloatRoundStyleE2ESK_EENS1_15EpilogueDefaultEEEEEvvEEEEvNT_6ParamsE)
        /*027c*/ 	.short	0x0210
        /*027e*/ 	.short	0x0470


	//----- nvinfo : EIATTR_SW_WAR
	.align		4
.L_36:
        /*0280*/ 	.byte	0x04, 0x36
        /*0282*/ 	.short	(.L_38 - .L_37)
.L_37:
        /*0284*/ 	.word	0x00000008
.L_38:


//--------------------- .nv.callgraph             --------------------------
	.section	.nv.callgraph,"",@"SHT_CUDA_CALLGRAPH"
	.align	4
	.sectionentsize	8
	.align		4
        /*0000*/ 	.word	0x00000000
	.align		4
        /*0004*/ 	.word	0xffffffff
	.align		4
        /*0008*/ 	.word	0x00000000
	.align		4
        /*000c*/ 	.word	0xfffffffe
	.align		4
        /*0010*/ 	.word	0x00000000
	.align		4
        /*0014*/ 	.word	0xfffffffd
	.align		4
        /*0018*/ 	.word	0x00000000
	.align		4
        /*001c*/ 	.word	0xfffffffc


//--------------------- .nv.constant4             --------------------------
	.section	.nv.constant4,"a",@progbits
	.align	8
	.align		8
.nv.constant4:
        /*0000*/ 	.dword	_ZN39_INTERNAL_e4953794_4_k_cu_a23386af_52714cuda3std3__45__cpo5beginE
	.align		8
        /*0008*/ 	.dword	_ZN39_INTERNAL_e4953794_4_k_cu_a23386af_52714cuda3std3__45__cpo3endE
	.align		8
        /*0010*/ 	.dword	_ZN39_INTERNAL_e4953794_4_k_cu_a23386af_52714cuda3std3__45__cpo6cbeginE
	.align		8
        /*0018*/ 	.dword	_ZN39_INTERNAL_e4953794_4_k_cu_a23386af_52714cuda3std3__45__cpo4cendE
	.align		8
        /*0020*/ 	.dword	_ZN39_INTERNAL_e4953794_4_k_cu_a23386af_52714cuda3std3__441_GLOBAL__N__e4953794_4_k_cu_a23386af_52716ignoreE
	.align		8
        /*0028*/ 	.dword	_ZN39_INTERNAL_e4953794_4_k_cu_a23386af_52714cuda3std3__419piecewise_constructE
	.align		8
        /*0030*/ 	.dword	_ZN39_INTERNAL_e4953794_4_k_cu_a23386af_52714cuda3std3__48in_placeE
	.align		8
        /*0038*/ 	.dword	_ZN39_INTERNAL_e4953794_4_k_cu_a23386af_52714cuda3std6ranges3__45__cpo4swapE
	.align		8
        /*0040*/ 	.dword	_ZN39_INTERNAL_e4953794_4_k_cu_a23386af_52714cuda3std6ranges3__45__cpo9iter_moveE
	.align		8
        /*0048*/ 	.dword	_ZN39_INTERNAL_e4953794_4_k_cu_a23386af_52714cute7productE
	.align		8
        /*0050*/ 	.dword	_ZN39_INTERNAL_e4953794_4_k_cu_a23386af_52714cute1_E


//--------------------- .text._ZN7cutlass13device_kernelINS_4gemm6kernel13GemmUniversalIN4cute5tupleIJiiiiEEENS1_10collective13CollectiveMmaINS1_37MainloopSm90TmaGmmaWarpSpecializedFP8ILi4ENS5_IJNS4_1CILi2EEESB_NSA_ILi1EEEEEENS1_35KernelTmaWarpSpecializedCooperativeEEENS5_IJNSA_ILi256EEENSA_ILi64EEENSA_ILi128EEEEEENS_12float_e4m3_tENS5_IJlSC_lEEESK_SL_NS4_8TiledMMAINS4_8MMA_AtomIJNS4_4SM904GMMA30MMA_64x64x32_F32E4M3E4M3_SS_TNILNSP_7ScaleInE1ELSR_1EEEEEENS4_6LayoutINS5_IJSB_SC_SC_EEENS5_IJSC_NSA_ILi0EEESW_EEEEENS5_IJNS4_10UnderscoreESZ_SZ_EEEEENS4_23SM90_TMA_LOAD_MULTICASTENS4_14ComposedLayoutINS4_7SwizzleILi3ELi4ELi3EEENS4_18smem_ptr_flag_bitsILi8EEENSU_INS5_IJNSA_ILi8EEESI_EEENS5_IJSI_SC_EEEEEEEvNS4_8identityES12_S1C_vS1D_EENS_8epilogue10collective6detail29Sm90TmaWarpSpecializedAdapterINS1G_15DefaultEpilogueISK_SL_SL_NS1F_6thread17LinearCombinationISK_Li1EffLNS1K_9ScaleType4KindE0ELNS_15FloatRoundStyleE2ESK_EENS1_15EpilogueDefaultEEEEEvvEEEEvNT_6ParamsE --------------------------
	.section	.text._ZN7cutlass13device_kernelINS_4gemm6kernel13GemmUniversalIN4cute5tupleIJiiiiEEENS1_10collective13CollectiveMmaINS1_37MainloopSm90TmaGmmaWarpSpecializedFP8ILi4ENS5_IJNS4_1CILi2EEESB_NSA_ILi1EEEEEENS1_35KernelTmaWarpSpecializedCooperativeEEENS5_IJNSA_ILi256EEENSA_ILi64EEENSA_ILi128EEEEEENS_12float_e4m3_tENS5_IJlSC_lEEESK_SL_NS4_8TiledMMAINS4_8MMA_AtomIJNS4_4SM904GMMA30MMA_64x64x32_F32E4M3E4M3_SS_TNILNSP_7ScaleInE1ELSR_1EEEEEENS4_6LayoutINS5_IJSB_SC_SC_EEENS5_IJSC_NSA_ILi0EEESW_EEEEENS5_IJNS4_10UnderscoreESZ_SZ_EEEEENS4_23SM90_TMA_LOAD_MULTICASTENS4_14ComposedLayoutINS4_7SwizzleILi3ELi4ELi3EEENS4_18smem_ptr_flag_bitsILi8EEENSU_INS5_IJNSA_ILi8EEESI_EEENS5_IJSI_SC_EEEEEEEvNS4_8identityES12_S1C_vS1D_EENS_8epilogue10collective6detail29Sm90TmaWarpSpecializedAdapterINS1G_15DefaultEpilogueISK_SL_SL_NS1F_6thread17LinearCombinationISK_Li1EffLNS1K_9ScaleType4KindE0ELNS_15FloatRoundStyleE2ESK_EENS1_15EpilogueDefaultEEEEEvvEEEEvNT_6ParamsE,"ax",@progbits
	.align	128
.text._ZN7cutlass13device_kernelINS_4gemm6kernel13GemmUniversalIN4cute5tupleIJiiiiEEENS1_10collective13CollectiveMmaINS1_37MainloopSm90TmaGmmaWarpSpecializedFP8ILi4ENS5_IJNS4_1CILi2EEESB_NSA_ILi1EEEEEENS1_35KernelTmaWarpSpecializedCooperativeEEENS5_IJNSA_ILi256EEENSA_ILi64EEENSA_ILi128EEEEEENS_12float_e4m3_tENS5_IJlSC_lEEESK_SL_NS4_8TiledMMAINS4_8MMA_AtomIJNS4_4SM904GMMA30MMA_64x64x32_F32E4M3E4M3_SS_TNILNSP_7ScaleInE1ELSR_1EEEEEENS4_6LayoutINS5_IJSB_SC_SC_EEENS5_IJSC_NSA_ILi0EEESW_EEEEENS5_IJNS4_10UnderscoreESZ_SZ_EEEEENS4_23SM90_TMA_LOAD_MULTICASTENS4_14ComposedLayoutINS4_7SwizzleILi3ELi4ELi3EEENS4_18smem_ptr_flag_bitsILi8EEENSU_INS5_IJNSA_ILi8EEESI_EEENS5_IJSI_SC_EEEEEEEvNS4_8identityES12_S1C_vS1D_EENS_8epilogue10collective6detail29Sm90TmaWarpSpecializedAdapterINS1G_15DefaultEpilogueISK_SL_SL_NS1F_6thread17LinearCombinationISK_Li1EffLNS1K_9ScaleType4KindE0ELNS_15FloatRoundStyleE2ESK_EENS1_15EpilogueDefaultEEEEEvvEEEEvNT_6ParamsE:
        .type           _ZN7cutlass13device_kernelINS_4gemm6kernel13GemmUniversalIN4cute5tupleIJiiiiEEENS1_10collective13CollectiveMmaINS1_37MainloopSm90TmaGmmaWarpSpecializedFP8ILi4ENS5_IJNS4_1CILi2EEESB_NSA_ILi1EEEEEENS1_35KernelTmaWarpSpecializedCooperativeEEENS5_IJNSA_ILi256EEENSA_ILi64EEENSA_ILi128EEEEEENS_12float_e4m3_tENS5_IJlSC_lEEESK_SL_NS4_8TiledMMAINS4_8MMA_AtomIJNS4_4SM904GMMA30MMA_64x64x32_F32E4M3E4M3_SS_TNILNSP_7ScaleInE1ELSR_1EEEEEENS4_6LayoutINS5_IJSB_SC_SC_EEENS5_IJSC_NSA_ILi0EEESW_EEEEENS5_IJNS4_10UnderscoreESZ_SZ_EEEEENS4_23SM90_TMA_LOAD_MULTICASTENS4_14ComposedLayoutINS4_7SwizzleILi3ELi4ELi3EEENS4_18smem_ptr_flag_bitsILi8EEENSU_INS5_IJNSA_ILi8EEESI_EEENS5_IJSI_SC_EEEEEEEvNS4_8identityES12_S1C_vS1D_EENS_8epilogue10collective6detail29Sm90TmaWarpSpecializedAdapterINS1G_15DefaultEpilogueISK_SL_SL_NS1F_6thread17LinearCombinationISK_Li1EffLNS1K_9ScaleType4KindE0ELNS_15FloatRoundStyleE2ESK_EENS1_15EpilogueDefaultEEEEEvvEEEEvNT_6ParamsE,@function
        .size           _ZN7cutlass13device_kernelINS_4gemm6kernel13GemmUniversalIN4cute5tupleIJiiiiEEENS1_10collective13CollectiveMmaINS1_37MainloopSm90TmaGmmaWarpSpecializedFP8ILi4ENS5_IJNS4_1CILi2EEESB_NSA_ILi1EEEEEENS1_35KernelTmaWarpSpecializedCooperativeEEENS5_IJNSA_ILi256EEENSA_ILi64EEENSA_ILi128EEEEEENS_12float_e4m3_tENS5_IJlSC_lEEESK_SL_NS4_8TiledMMAINS4_8MMA_AtomIJNS4_4SM904GMMA30MMA_64x64x32_F32E4M3E4M3_SS_TNILNSP_7ScaleInE1ELSR_1EEEEEENS4_6LayoutINS5_IJSB_SC_SC_EEENS5_IJSC_NSA_ILi0EEESW_EEEEENS5_IJNS4_10UnderscoreESZ_SZ_EEEEENS4_23SM90_TMA_LOAD_MULTICASTENS4_14ComposedLayoutINS4_7SwizzleILi3ELi4ELi3EEENS4_18smem_ptr_flag_bitsILi8EEENSU_INS5_IJNSA_ILi8EEESI_EEENS5_IJSI_SC_EEEEEEEvNS4_8identityES12_S1C_vS1D_EENS_8epilogue10collective6detail29Sm90TmaWarpSpecializedAdapterINS1G_15DefaultEpilogueISK_SL_SL_NS1F_6thread17LinearCombinationISK_Li1EffLNS1K_9ScaleType4KindE0ELNS_15FloatRoundStyleE2ESK_EENS1_15EpilogueDefaultEEEEEvvEEEEvNT_6ParamsE,(.L_x_204 - _ZN7cutlass13device_kernelINS_4gemm6kernel13GemmUniversalIN4cute5tupleIJiiiiEEENS1_10collective13CollectiveMmaINS1_37MainloopSm90TmaGmmaWarpSpecializedFP8ILi4ENS5_IJNS4_1CILi2EEESB_NSA_ILi1EEEEEENS1_35KernelTmaWarpSpecializedCooperativeEEENS5_IJNSA_ILi256EEENSA_ILi64EEENSA_ILi128EEEEEENS_12float_e4m3_tENS5_IJlSC_lEEESK_SL_NS4_8TiledMMAINS4_8MMA_AtomIJNS4_4SM904GMMA30MMA_64x64x32_F32E4M3E4M3_SS_TNILNSP_7ScaleInE1ELSR_1EEEEEENS4_6LayoutINS5_IJSB_SC_SC_EEENS5_IJSC_NSA_ILi0EEESW_EEEEENS5_IJNS4_10UnderscoreESZ_SZ_EEEEENS4_23SM90_TMA_LOAD_MULTICASTENS4_14ComposedLayoutINS4_7SwizzleILi3ELi4ELi3EEENS4_18smem_ptr_flag_bitsILi8EEENSU_INS5_IJNSA_ILi8EEESI_EEENS5_IJSI_SC_EEEEEEEvNS4_8identityES12_S1C_vS1D_EENS_8epilogue10collective6detail29Sm90TmaWarpSpecializedAdapterINS1G_15DefaultEpilogueISK_SL_SL_NS1F_6thread17LinearCombinationISK_Li1EffLNS1K_9ScaleType4KindE0ELNS_15FloatRoundStyleE2ESK_EENS1_15EpilogueDefaultEEEEEvvEEEEvNT_6ParamsE)
        .other          _ZN7cutlass13device_kernelINS_4gemm6kernel13GemmUniversalIN4cute5tupleIJiiiiEEENS1_10collective13CollectiveMmaINS1_37MainloopSm90TmaGmmaWarpSpecializedFP8ILi4ENS5_IJNS4_1CILi2EEESB_NSA_ILi1EEEEEENS1_35KernelTmaWarpSpecializedCooperativeEEENS5_IJNSA_ILi256EEENSA_ILi64EEENSA_ILi128EEEEEENS_12float_e4m3_tENS5_IJlSC_lEEESK_SL_NS4_8TiledMMAINS4_8MMA_AtomIJNS4_4SM904GMMA30MMA_64x64x32_F32E4M3E4M3_SS_TNILNSP_7ScaleInE1ELSR_1EEEEEENS4_6LayoutINS5_IJSB_SC_SC_EEENS5_IJSC_NSA_ILi0EEESW_EEEEENS5_IJNS4_10UnderscoreESZ_SZ_EEEEENS4_23SM90_TMA_LOAD_MULTICASTENS4_14ComposedLayoutINS4_7SwizzleILi3ELi4ELi3EEENS4_18smem_ptr_flag_bitsILi8EEENSU_INS5_IJNSA_ILi8EEESI_EEENS5_IJSI_SC_EEEEEEEvNS4_8identityES12_S1C_vS1D_EENS_8epilogue10collective6detail29Sm90TmaWarpSpecializedAdapterINS1G_15DefaultEpilogueISK_SL_SL_NS1F_6thread17LinearCombinationISK_Li1EffLNS1K_9ScaleType4KindE0ELNS_15FloatRoundStyleE2ESK_EENS1_15EpilogueDefaultEEEEEvvEEEEvNT_6ParamsE,@"STO_CUDA_ENTRY STV_DEFAULT"
_ZN7cutlass13device_kernelINS_4gemm6kernel13GemmUniversalIN4cute5tupleIJiiiiEEENS1_10collective13CollectiveMmaINS1_37MainloopSm90TmaGmmaWarpSpecializedFP8ILi4ENS5_IJNS4_1CILi2EEESB_NSA_ILi1EEEEEENS1_35KernelTmaWarpSpecializedCooperativeEEENS5_IJNSA_ILi256EEENSA_ILi64EEENSA_ILi128EEEEEENS_12float_e4m3_tENS5_IJlSC_lEEESK_SL_NS4_8TiledMMAINS4_8MMA_AtomIJNS4_4SM904GMMA30MMA_64x64x32_F32E4M3E4M3_SS_TNILNSP_7ScaleInE1ELSR_1EEEEEENS4_6LayoutINS5_IJSB_SC_SC_EEENS5_IJSC_NSA_ILi0EEESW_EEEEENS5_IJNS4_10UnderscoreESZ_SZ_EEEEENS4_23SM90_TMA_LOAD_MULTICASTENS4_14ComposedLayoutINS4_7SwizzleILi3ELi4ELi3EEENS4_18smem_ptr_flag_bitsILi8EEENSU_INS5_IJNSA_ILi8EEESI_EEENS5_IJSI_SC_EEEEEEEvNS4_8identityES12_S1C_vS1D_EENS_8epilogue10collective6detail29Sm90TmaWarpSpecializedAdapterINS1G_15DefaultEpilogueISK_SL_SL_NS1F_6thread17LinearCombinationISK_Li1EffLNS1K_9ScaleType4KindE0ELNS_15FloatRoundStyleE2ESK_EENS1_15EpilogueDefaultEEEEEvvEEEEvNT_6ParamsE:
[----:B------:R-:W-:Y:S01]  /*0000*/  LDC R1, c[0x0][0x28] ;  /* 0x00000a00ff017b82 */ /* 0x000fe20000000800 */
[----:B------:R-:W0:Y:S01]  /*0010*/  S2R R0, SR_TID.X ;  /* 0x0000000000007919 */ /* 0x000e220000002100 */
[----:B------:R-:W-:Y:S01]  /*0020*/  ELECT P0, URZ, PT ;  /* 0x00000000003f782f */ /* 0x000fe20003800000 */
[----:B------:R-:W-:Y:S01]  /*0030*/  BSSY B0, `(.L_x_0) ;  /* 0x000000f000007945 */ /* 0x000fe20003800000 */
[--C-:B0-----:R-:W-:Y:S02]  /*0040*/  SHF.R.U32.HI R2, RZ, 0x5, R0.reuse ;  /* 0x00000005ff027819 */ /* 0x101fe40000011600 */
[----:B------:R-:W-:-:S03]  /*0050*/  SHF.R.U32.HI R3, RZ, 0x7, R0 ;  /* 0x00000007ff037819 */ /* 0x000fc60000011600 */
[----:B------:R-:W0:Y:S04]  /*0060*/  SHFL.IDX PT, R7, R2, RZ, 0x1f ;  /* 0x00001fff02077589 */ /* 0x000e2800000e0000 */
[----:B------:R-:W1:Y:S01]  /*0070*/  SHFL.IDX PT, R3, R3, RZ, 0x1f ;  /* 0x00001fff03037589 */ /* 0x000e6200000e0000 */
[----:B0-----:R-:W-:-:S13]  /*0080*/  ISETP.NE.OR P0, PT, R7, RZ, !P0 ;  /* 0x000000ff0700720c */ /* 0x001fda0004705670 */
[----:B-1----:R-:W-:Y:S05]  /*0090*/  @P0 BRA `(.L_x_1) ;  /* 0x0000000000200947 */ /* 0x002fea0003800000 */
[----:B------:R-:W-:Y:S02]  /*00a0*/  ULDC.64 UR4, c[0x0][0x198] ;  /* 0x0000660000047ab9 */ /* 0x000fe40000000a00 */
[----:B------:R-:W-:Y:S02]  /*00b0*/  UIADD3 UR6, UP0, UR4, 0xf0, URZ ;  /* 0x000000f004067890 */ /* 0x000fe4000ff1e03f */
[----:B------:R-:W-:Y:S02]  /*00c0*/  UIADD3 UR4, UP1, UR4, 0x1f0, URZ ;  /* 0x000001f004047890 */ /* 0x000fe4000ff3e03f */
[----:B------:R-:W-:Y:S02]  /*00d0*/  UIADD3.X UR7, URZ, UR5, URZ, UP0, !UPT ;  /* 0x000000053f077290 */ /* 0x000fe400087fe43f */
[----:B------:R-:W-:-:S07]  /*00e0*/  UIADD3.X UR5, URZ, UR5, URZ, UP1, !UPT ;  /* 0x000000053f057290 */ /* 0x000fce0008ffe43f */
[----:B------:R0:W-:Y:S02]  /*00f0*/  UTMACCTL.PF [UR6] ;  /* 0x00000000060079b9 */ /* 0x0001e40008040000 */
[----:B------:R0:W-:Y:S02]  /*0100*/  UTMACCTL.PF [UR4] ;  /* 0x00000000040079b9 */ /* 0x0001e40008040000 */
[----:B0-----:R-:W-:Y:S01]  /*0110*/  NOP ;  /* 0x0000000000007918 */ /* 0x001fe20000000000 */
.L_x_1:
[----:B------:R-:W-:Y:S05]  /*0120*/  BSYNC B0 ;  /* 0x0000000000007941 */ /* 0x000fea0003800000 */
.L_x_0:
[----:B------:R-:W0:Y:S02]  /*0130*/  SHFL.IDX PT, R4, R2, RZ, 0x1f ;  /* 0x00001fff02047589 */ /* 0x000e2400000e0000 */
[----:B0-----:R-:W-:-:S13]  /*0140*/  ISETP.NE.AND P0, PT, R4, RZ, PT ;  /* 0x000000ff0400720c */ /* 0x001fda0003f05270 */
[----:B------:R-:W-:Y:S05]  /*0150*/  @P0 BRA `(.L_x_2) ;  /* 0x0000000000580947 */ /* 0x000fea0003800000 */
[----:B------:R-:W0:Y:S01]  /*0160*/  S2UR UR8, SR_CgaCtaId ;  /* 0x00000000000879c3 */ /* 0x000e220000008800 */
[----:B------:R-:W-:Y:S01]  /*0170*/  UMOV UR4, 0x400 ;  /* 0x0000040000047882 */ /* 0x000fe20000000000 */
[----:B------:R-:W-:Y:S01]  /*0180*/  UMOV UR5, 0x1 ;  /* 0x0000000100057882 */ /* 0x000fe20000000000 */
[----:B------:R-:W-:Y:S01]  /*0190*/  UMOV UR6, 0x6 ;  /* 0x0000000600067882 */ /* 0x000fe20000000000 */
[----:B------:R-:W-:Y:S01]  /*01a0*/  ELECT P0, URZ, PT ;  /* 0x00000000003f782f */ /* 0x000fe20003800000 */
[----:B------:R-:W-:-:S04]  /*01b0*/  UIADD3 UR6, -UR6, 0x100000, URZ ;  /* 0x0010000006067890 */ /* 0x000fc8000fffe13f */
[----:B------:R-:W-:Y:S02]  /*01c0*/  USHF.L.U32 UR7, UR6, 0xb, URZ ;  /* 0x0000000b06077899 */ /* 0x000fe4000800063f */
[----:B------:R-:W-:Y:S02]  /*01d0*/  USHF.L.U32 UR6, UR6, 0x1, URZ ;  /* 0x0000000106067899 */ /* 0x000fe4000800063f */
[----:B0-----:R-:W-:Y:S02]  /*01e0*/  ULEA UR8, UR8, UR4, 0x18 ;  /* 0x0000000408087291 */ /* 0x001fe4000f8ec03f */
[----:B------:R-:W-:-:S04]  /*01f0*/  UIADD3 UR4, -UR5, 0x100000, URZ ;  /* 0x0010000005047890 */ /* 0x000fc8000fffe13f */
[----:B------:R-:W-:Y:S02]  /*0200*/  USHF.L.U32 UR5, UR4, 0xb, URZ ;  /* 0x0000000b04057899 */ /* 0x000fe4000800063f */
[----:B------:R-:W-:Y:S01]  /*0210*/  USHF.L.U32 UR4, UR4, 0x1, URZ ;  /* 0x0000000104047899 */ /* 0x000fe2000800063f */
[----:B------:R-:W0:Y:S11]  /*0220*/  FENCE.VIEW.ASYNC.S ;  /* 0x00000000000073c6 */ /* 0x000e360000000000 */
[----:B0-----:R0:W1:Y:S01]  /*0230*/  SYNCS.EXCH.64 URZ, [UR8], UR4 ;  /* 0x00000004083f75b2 */ /* 0x0010620008000100 */
[----:B------:R0:W2:Y:S01]  /*0240*/  SYNCS.EXCH.64 URZ, [UR8+0x20], UR6 ;  /* 0x00002006083f75b2 */ /* 0x0000a20008000100 */
[----:B------:R0:W3:Y:S01]  /*0250*/  SYNCS.EXCH.64 URZ, [UR8+0x8], UR4 ;  /* 0x00000804083f75b2 */ /* 0x0000e20008000100 */
[----:B------:R0:W4:Y:S01]  /*0260*/  SYNCS.EXCH.64 URZ, [UR8+0x28], UR6 ;  /* 0x00002806083f75b2 */ /* 0x0001220008000100 */
[----:B------:R0:W0:Y:S01]  /*0270*/  SYNCS.EXCH.64 URZ, [UR8+0x10], UR4 ;  /* 0x00001004083f75b2 */ /* 0x0000220008000100 */
[----:B------:R0:W0:Y:S01]  /*0280*/  SYNCS.EXCH.64 URZ, [UR8+0x30], UR6 ;  /* 0x00003006083f75b2 */ /* 0x0000220008000100 */
[----:B------:R0:W0:Y:S01]  /*0290*/  SYNCS.EXCH.64 URZ, [UR8+0x18], UR4 ;  /* 0x00001804083f75b2 */ /* 0x0000220008000100 */
[----:B------:R0:W0:Y:S01]  /*02a0*/  SYNCS.EXCH.64 URZ, [UR8+0x38], UR6 ;  /* 0x00003806083f75b2 */ /* 0x0000220008000100 */
[----:B------:R-:W-:Y:S01]  /*02b0*/  NOP ;  /* 0x0000000000007918 */ /* 0x000fe20000000000 */
.L_x_2:
[----:B------:R-:W-:Y:S01]  /*02c0*/  SHF.R.S32.HI R5, RZ, 0x1f, R0 ;  /* 0x0000001fff057819 */ /* 0x000fe20000011400 */
[----:B------:R-:W5:Y:S01]  /*02d0*/  SHFL.IDX PT, R2, R2, RZ, 0x1f ;  /* 0x00001fff02027589 */ /* 0x000f6200000e0000 */
[----:B0-----:R-:W0:Y:S01]  /*02e0*/  S2UR UR8, SR_CTAID.X ;  /* 0x00000000000879c3 */ /* 0x001e220000002500 */
[----:B------:R-:W-:Y:S02]  /*02f0*/  ELECT P0, URZ, PT ;  /* 0x00000000003f782f */ /* 0x000fe40003800000 */
[----:B------:R-:W-:Y:S01]  /*0300*/  LEA.HI R5, R5, R0, RZ, 0x7 ;  /* 0x0000000005057211 */ /* 0x000fe200078f38ff */
[----:B------:R-:W1:Y:S01]  /*0310*/  S2R R8, SR_CTAID.Y ;  /* 0x0000000000087919 */ /* 0x000e620000002600 */
[----:B------:R-:W-:Y:S01]  /*0320*/  SHF.R.S32.HI R11, RZ, 0x1f, R4 ;  /* 0x0000001fff0b7819 */ /* 0x000fe20000011404 */
[----:B------:R-:W-:Y:S01]  /*0330*/  ULDC UR4, c[0x0][0x150] ;  /* 0x0000540000047ab9 */ /* 0x000fe20000000800 */
[----:B------:R-:W-:Y:S01]  /*0340*/  LOP3.LUT R5, R5, 0xffffff80, RZ, 0xc0, !PT ;  /* 0xffffff8005057812 */ /* 0x000fe200078ec0ff */
[----:B------:R-:W-:Y:S01]  /*0350*/  VIADD R16, R3, 0xffffffff ;  /* 0xffffffff03107836 */ /* 0x000fe20000000000 */
[----:B------:R-:W-:Y:S01]  /*0360*/  LEA.HI R11, R11, R4, RZ, 0x2 ;  /* 0x000000040b0b7211 */ /* 0x000fe200078f10ff */
[----:B------:R-:W2:Y:S01]  /*0370*/  LDC R12, c[0x0][0x144] ;  /* 0x00005100ff0c7b82 */ /* 0x000ea20000000800 */
[----:B------:R-:W-:Y:S01]  /*0380*/  NOP ;  /* 0x0000000000007918 */ /* 0x000fe20000000000 */
[----:B------:R-:W-:Y:S01]  /*0390*/  IMAD.IADD R6, R0, 0x1, -R5 ;  /* 0x0000000100067824 */ /* 0x000fe200078e0a05 */
[----:B------:R-:W-:Y:S01]  /*03a0*/  LOP3.LUT R11, R11, 0x3ffffffc, RZ, 0xc0, !PT ;  /* 0x3ffffffc0b0b7812 */ /* 0x000fe200078ec0ff */
[----:B------:R-:W-:Y:S01]  /*03b0*/  NOP ;  /* 0x0000000000007918 */ /* 0x000fe20000000000 */
[----:B------:R-:W-:-:S02]  /*03c0*/  ISETP.NE.AND P4, PT, R3, RZ, PT ;  /* 0x000000ff0300720c */ /* 0x000fc40003f85270 */
[----:B------:R-:W-:Y:S01]  /*03d0*/  SHF.R.S32.HI R5, RZ, 0x1f, R6 ;  /* 0x0000001fff057819 */ /* 0x000fe20000011406 */
[----:B------:R-:W-:Y:S01]  /*03e0*/  IMAD.IADD R4, R4, 0x1, -R11 ;  /* 0x0000000104047824 */ /* 0x000fe200078e0a0b */
[----:B------:R-:W3:Y:S01]  /*03f0*/  LDC R14, c[0x0][0x140] ;  /* 0x00005000ff0e7b82 */ /* 0x000ee20000000800 */
[----:B------:R-:W-:Y:S02]  /*0400*/  ISETP.GE.U32.AND P6, PT, R16, 0x2, PT ;  /* 0x000000021000780c */ /* 0x000fe40003fc6070 */
[----:B------:R-:W-:Y:S02]  /*0410*/  LEA.HI R5, R5, R6, RZ, 0x3 ;  /* 0x0000000605057211 */ /* 0x000fe400078f18ff */
[----:B-----5:R-:W-:Y:S02]  /*0420*/  ISETP.NE.OR P0, PT, R2, RZ, !P0 ;  /* 0x000000ff0200720c */ /* 0x020fe40004705670 */
[--C-:B------:R-:W-:Y:S01]  /*0430*/  SHF.R.S32.HI R2, RZ, 0x3, R5.reuse ;  /* 0x00000003ff027819 */ /* 0x100fe20000011405 */
[----:B------:R-:W5:Y:S01]  /*0440*/  LDC R13, c[0x0][0x148] ;  /* 0x00005200ff0d7b82 */ /* 0x000f620000000800 */
[----:B------:R-:W-:-:S02]  /*0450*/  SHF.R.S32.HI R5, RZ, 0x1f, R5 ;  /* 0x0000001fff057819 */ /* 0x000fc40000011405 */
[----:B0-----:R-:W-:Y:S02]  /*0460*/  I2FP.F32.U32 R10, UR8 ;  /* 0x00000008000a7c45 */ /* 0x001fe40008201000 */
[----:B------:R-:W-:-:S03]  /*0470*/  LEA.HI R5, R5, R2, RZ, 0x2 ;  /* 0x0000000205057211 */ /* 0x000fc600078f10ff */
[----:B------:R-:W-:Y:S01]  /*0480*/  FMUL R10, R10, UR4 ;  /* 0x000000040a0a7c20 */ /* 0x000fe20008400000 */
[----:B------:R-:W-:Y:S01]  /*0490*/  LOP3.LUT R5, R5, 0xfffffffc, RZ, 0xc0, !PT ;  /* 0xfffffffc05057812 */ /* 0x000fe200078ec0ff */
[----:B------:R-:W-:Y:S01]  /*04a0*/  VOTEU.ALL UP0, P0 ;  /* 0x00000000003f7886 */ /* 0x000fe20000000000 */
[----:B-1----:R-:W-:Y:S01]  /*04b0*/  I2FP.F32.U32 R11, R8 ;  /* 0x00000008000b7245 */ /* 0x002fe20000201000 */
[----:B------:R-:W-:Y:S01]  /*04c0*/  ULDC UR4, c[0x0][0x154] ;  /* 0x0000550000047ab9 */ /* 0x000fe20000000800 */
[----:B------:R-:W-:Y:S01]  /*04d0*/  VOTEU.ALL UP1, P0 ;  /* 0x00000000003f7886 */ /* 0x000fe20000020000 */
[----:B------:R-:W0:Y:S01]  /*04e0*/  F2I.U32.TRUNC.NTZ R10, R10 ;  /* 0x0000000a000a7305 */ /* 0x000e22000020f000 */
[----:B------:R-:W-:Y:S01]  /*04f0*/  IMAD.IADD R5, R2, 0x1, -R5 ;  /* 0x0000000102057824 */ /* 0x000fe200078e0a05 */
[----:B------:R-:W1:Y:S01]  /*0500*/  @!UP0 S2UR UR7, SR_CgaCtaId ;  /* 0x00000000000789c3 */ /* 0x000e620000008800 */
[----:B------:R-:W-:Y:S01]  /*0510*/  @!UP0 UMOV UR6, 0x400 ;  /* 0x0000040000068882 */ /* 0x000fe20000000000 */
[----:B---3--:R-:W-:Y:S01]  /*0520*/  ISETP.EQ.U32.AND P2, PT, R14, 0x1, PT ;  /* 0x000000010e00780c */ /* 0x008fe20003f42070 */
[----:B------:R-:W-:-:S05]  /*0530*/  IMAD R5, R4, 0x4, R5 ;  /* 0x0000000404057824 */ /* 0x000fca00078e0205 */
[----:B------:R-:W-:-:S04]  /*0540*/  LEA.HI R2, R5, R5, RZ, 0x1 ;  /* 0x0000000505027211 */ /* 0x000fc800078f08ff */
[----:B------:R-:W-:Y:S01]  /*0550*/  LOP3.LUT R4, R2, 0xfffffffe, RZ, 0xc0, !PT ;  /* 0xfffffffe02047812 */ /* 0x000fe200078ec0ff */
[----:B0-----:R-:W-:Y:S02]  /*0560*/  IMAD.MOV R15, RZ, RZ, -R10 ;  /* 0x000000ffff0f7224 */ /* 0x001fe400078e0a0a */
[----:B------:R-:W-:Y:S01]  /*0570*/  FMUL R10, R11, UR4 ;  /* 0x000000040b0a7c20 */ /* 0x000fe20008400000 */
[----:B------:R-:W-:Y:S01]  /*0580*/  SHF.R.S32.HI R2, RZ, 0x1f, R7 ;  /* 0x0000001fff027819 */ /* 0x000fe20000011407 */
[----:B------:R-:W-:Y:S01]  /*0590*/  UMOV UR4, 0x20 ;  /* 0x0000002000047882 */ /* 0x000fe20000000000 */
[----:B--2---:R-:W-:Y:S01]  /*05a0*/  IMAD R12, R12, R15, UR8 ;  /* 0x000000080c0c7e24 */ /* 0x004fe2000f8e020f */
[----:B------:R-:W-:-:S04]  /*05b0*/  @!UP0 UIADD3 UR4, -UR4, 0x100000, URZ ;  /* 0x0010000004048890 */ /* 0x000fc8000fffe13f */
[----:B------:R-:W-:Y:S02]  /*05c0*/  @!UP0 USHF.L.U32 UR5, UR4, 0xb, URZ ;  /* 0x0000000b04058899 */ /* 0x000fe4000800063f */
[----:B------:R-:W-:Y:S01]  /*05d0*/  @!UP0 USHF.L.U32 UR4, UR4, 0x1, URZ ;  /* 0x0000000104048899 */ /* 0x000fe2000800063f */
[C---:B------:R-:W-:Y:S01]  /*05e0*/  IMAD.IADD R11, R5.reuse, 0x1, -R4 ;  /* 0x00000001050b7824 */ /* 0x040fe200078e0a04 */
[----:B------:R-:W0:Y:S01]  /*05f0*/  F2I.U32.TRUNC.NTZ R10, R10 ;  /* 0x0000000a000a7305 */ /* 0x000e22000020f000 */
[----:B------:R-:W-:Y:S01]  /*0600*/  LEA.HI R2, R2, R7, RZ, 0x2 ;  /* 0x0000000702027211 */ /* 0x000fe200078f10ff */
[----:B------:R-:W-:Y:S02]  /*0610*/  IMAD.SHL.U32 R4, R5, 0x4, RZ ;  /* 0x0000000405047824 */ /* 0x000fe400078e00ff */
[----:B------:R-:W-:Y:S01]  /*0620*/  ISETP.NE.AND P3, PT, R11, R12, PT ;  /* 0x0000000c0b00720c */ /* 0x000fe20003f65270 */
[----:B-1----:R-:W-:Y:S01]  /*0630*/  @!UP0 ULEA UR6, UR7, UR6, 0x18 ;  /* 0x0000000607068291 */ /* 0x002fe2000f8ec03f */
[----:B------:R-:W-:Y:S01]  /*0640*/  LOP3.LUT R2, R2, 0xfffffffc, RZ, 0xc0, !PT ;  /* 0xfffffffc02027812 */ /* 0x000fe200078ec0ff */
[----:B------:R-:W-:Y:S01]  /*0650*/  VOTEU.ALL UP0, P0 ;  /* 0x00000000003f7886 */ /* 0x000fe20000000000 */
[----:B------:R-:W-:-:S02]  /*0660*/  LOP3.LUT R5, R5, 0xc, R4, 0x78, !PT ;  /* 0x0000000c05057812 */ /* 0x000fc400078e7804 */
[----:B------:R-:W-:Y:S01]  /*0670*/  LOP3.LUT P0, RZ, R6, 0x7, RZ, 0xc0, !PT ;  /* 0x0000000706ff7812 */ /* 0x000fe2000780c0ff */
[----:B------:R-:W-:Y:S02]  /*0680*/  IMAD.IADD R7, R7, 0x1, -R2 ;  /* 0x0000000107077824 */ /* 0x000fe400078e0a02 */
[----:B------:R-:W-:Y:S01]  /*0690*/  IMAD.MOV.U32 R6, RZ, RZ, 0x1 ;  /* 0x00000001ff067424 */ /* 0x000fe200078e00ff */
[----:B------:R-:W-:Y:S01]  /*06a0*/  ISETP.LT.U32.AND P0, PT, R5, 0x4, !P0 ;  /* 0x000000040500780c */ /* 0x000fe20004701070 */
[----:B0-----:R-:W-:Y:S01]  /*06b0*/  IMAD.MOV R20, RZ, RZ, -R10 ;  /* 0x000000ffff147224 */ /* 0x001fe200078e0a0a */
[----:B------:R-:W-:Y:S01]  /*06c0*/  ISETP.NE.AND P1, PT, R7, 0x3, PT ;  /* 0x000000030700780c */ /* 0x000fe20003f25270 */
[----:B------:R-:W0:Y:S02]  /*06d0*/  FENCE.VIEW.ASYNC.S ;  /* 0x00000000000073c6 */ /* 0x000e240000000000 */
[----:B0-----:R0:W1:Y:S01]  /*06e0*/  @!UP0 SYNCS.EXCH.64 URZ, [UR6+0x50], UR4 ;  /* 0x00005004063f85b2 */ /* 0x0010620008000100 */
[----:B------:R-:W-:Y:S01]  /*06f0*/  @P3 LEA.HI R2, R5, R5, RZ, 0x1 ;  /* 0x0000000505023211 */ /* 0x000fe200078f08ff */
[----:B-----5:R-:W-:Y:S01]  /*0700*/  IMAD R11, R13, R20, R8 ;  /* 0x000000140d0b7224 */ /* 0x020fe200078e0208 */
[----:B------:R-:W-:-:S02]  /*0710*/  ISETP.EQ.OR P1, PT, R7, RZ, !P1 ;  /* 0x000000ff0700720c */ /* 0x000fc40004f22670 */
[----:B------:R-:W-:Y:S02]  /*0720*/  @P3 SHF.R.S32.HI R2, RZ, 0x1, R2 ;  /* 0x00000001ff023819 */ /* 0x000fe40000011402 */
[----:B------:R-:W-:Y:S02]  /*0730*/  ISETP.EQ.AND P1, PT, R3, RZ, P1 ;  /* 0x000000ff0300720c */ /* 0x000fe40000f22270 */
[----:B------:R-:W-:Y:S02]  /*0740*/  @P3 ISETP.NE.AND P5, PT, R2, R11, PT ;  /* 0x0000000b0200320c */ /* 0x000fe40003fa5270 */
[----:B------:R-:W-:Y:S02]  /*0750*/  SEL R3, RZ, 0x1, !P0 ;  /* 0x00000001ff037807 */ /* 0x000fe40004000000 */
[----:B------:R-:W-:Y:S02]  /*0760*/  @P3 SEL R6, RZ, 0x1, P5 ;  /* 0x00000001ff063807 */ /* 0x000fe40002800000 */
[----:B------:R-:W-:Y:S01]  /*0770*/  SEL R4, RZ, 0x1, !P1 ;  /* 0x00000001ff047807 */ /* 0x000fe20004800000 */
[----:B------:R0:W2:Y:S01]  /*0780*/  @!UP1 SYNCS.EXCH.64 URZ, [UR6+0x58], UR4 ;  /* 0x00005804063f95b2 */ /* 0x0000a20008000100 */
[----:B------:R-:W-:Y:S01]  /*0790*/  LOP3.LUT R6, R6, R3, RZ, 0xc0, !PT ;  /* 0x0000000306067212 */ /* 0x000fe200078ec0ff */
[----:B------:R-:W-:Y:S01]  /*07a0*/  NOP ;  /* 0x0000000000007918 */ /* 0x000fe20000000000 */
[----:B------:R-:W-:Y:S01]  /*07b0*/  SEL R4, R4, 0x2, P6 ;  /* 0x0000000204047807 */ /* 0x000fe20003000000 */
[----:B------:R-:W-:Y:S06]  /*07c0*/  @!P2 BRA `(.L_x_3) ;  /* 0x000000000008a947 */ /* 0x000fec0003800000 */
[----:B-12-4-:R-:W-:Y:S01]  /*07d0*/  UCGABAR_ARV ;  /* 0x00000000000079c7 */ /* 0x016fe20008000000 */
[----:B------:R-:W-:Y:S05]  /*07e0*/  BRA `(.L_x_4) ;  /* 0x0000000000047947 */ /* 0x000fea0003800000 */
.L_x_3:
[----:B-12-4-:R-:W-:Y:S01]  /*07f0*/  NOP ;  /* 0x0000000000007918 */ /* 0x016fe20000000000 */
.L_x_4:
[----:B------:R-:W1:Y:S01]  /*0800*/  LDC R2, c[0x0][0x65c] ;  /* 0x00019700ff027b82 */ /* 0x000e620000000800 */
[----:B------:R-:W-:Y:S01]  /*0810*/  IMAD.MOV.U32 R3, RZ, RZ, RZ ;  /* 0x000000ffff037224 */ /* 0x000fe200078e00ff */
[----:B-1----:R-:W-:Y:S01]  /*0820*/  ISETP.NE.AND P3, PT, R2, 0x1, PT ;  /* 0x000000010200780c */ /* 0x002fe20003f65270 */
[----:B------:R-:W-:-:S12]  /*0830*/  IMAD.U32 R2, RZ, RZ, UR8 ;  /* 0x00000008ff027e24 */ /* 0x000fd8000f8e00ff */
[----:B------:R-:W1:Y:S01]  /*0840*/  @P3 LDC R15, c[0x0][0x10] ;  /* 0x00000400ff0f3b82 */ /* 0x000e620000000800 */
[----:B------:R-:W-:Y:S02]  /*0850*/  @P3 IMAD.MOV.U32 R9, RZ, RZ, RZ ;  /* 0x000000ffff093224 */ /* 0x000fe400078e00ff */
[----:B------:R-:W-:-:S05]  /*0860*/  @P3 IMAD.MOV.U32 R17, RZ, RZ, RZ ;  /* 0x000000ffff113224 */ /* 0x000fca00078e00ff */
[----:B------:R-:W2:Y:S01]  /*0870*/  @!P3 LDC R11, c[0x0][0xc] ;  /* 0x00000300ff0bbb82 */ /* 0x000ea20000000800 */
[----:B-1----:R-:W-:-:S04]  /*0880*/  @P3 IMAD.WIDE.U32 R14, R15, UR8, R8 ;  /* 0x000000080f0e3c25 */ /* 0x002fc8000f8e0008 */
[----:B--2---:R-:W-:-:S04]  /*0890*/  @!P3 IMAD.WIDE.U32 R10, R8, R11, R2 ;  /* 0x0000000b080ab225 */ /* 0x004fc800078e0002 */
[----:B------:R-:W-:Y:S02]  /*08a0*/  @P3 IMAD.MOV.U32 R2, RZ, RZ, R14 ;  /* 0x000000ffff023224 */ /* 0x000fe400078e000e */
[----:B------:R-:W-:Y:S02]  /*08b0*/  @P3 IMAD.IADD R3, R15, 0x1, R17 ;  /* 0x000000010f033824 */ /* 0x000fe400078e0211 */
[----:B------:R-:W-:Y:S02]  /*08c0*/  @!P3 IMAD.MOV.U32 R2, RZ, RZ, R10 ;  /* 0x000000ffff02b224 */ /* 0x000fe400078e000a */
[----:B------:R-:W-:Y:S01]  /*08d0*/  @!P3 IMAD.MOV.U32 R3, RZ, RZ, R11 ;  /* 0x000000ffff03b224 */ /* 0x000fe200078e000b */
[----:B------:R-:W-:Y:S06]  /*08e0*/  @!P2 BRA `(.L_x_5) ;  /* 0x00000000000ca947 */ /* 0x000fec0003800000 */
[----:B------:R-:W-:Y:S01]  /*08f0*/  UCGABAR_WAIT ;  /* 0x0000000000007dc7 */ /* 0x000fe20008000000 */
[----:B------:R-:W-:Y:S01]  /*0900*/  CCTL.IVALL ;  /* 0x00000000ff00798f */ /* 0x000fe20002000000 */
[----:B------:R-:W-:Y:S05]  /*0910*/  BRA `(.L_x_6) ;  /* 0x0000000000047947 */ /* 0x000fea0003800000 */
.L_x_5:
[----:B------:R-:W-:Y:S06]  /*0920*/  BAR.SYNC.DEFER_BLOCKING 0x0 ;  /* 0x0000000000007b1d */ /* 0x000fec0000010000 */
.L_x_6:
[----:B------:R-:W-:Y:S05]  /*0930*/  @!P4 BRA `(.L_x_7) ;  /* 0x000000780078c947 */ /* 0x000fea0003800000 */
[----:B------:R-:W-:-:S13]  /*0940*/  ISETP.GT.U32.AND P0, PT, R16, 0x1, PT ;  /* 0x000000011000780c */ /* 0x000fda0003f04070 */
[----:B0-----:R-:W-:Y:S05]  /*0950*/  @P0 EXIT ;  /* 0x000000000000094d */ /* 0x001fea0003800000 */
[----:B------:R-:W-:Y:S01]  /*0960*/  ULDC.64 UR4, c[0x0][0x650] ;  /* 0x0001940000047ab9 */ /* 0x000fe20000000a00 */
[----:B------:R-:W-:Y:S01]  /*0970*/  PRMT R14, RZ, 0x7610, R14 ;  /* 0x00007610ff0e7816 */ /* 0x000fe2000000000e */
[----:B------:R-:W-:Y:S01]  /*0980*/  IMAD.MOV.U32 R11, RZ, RZ, -0x1 ;  /* 0xffffffffff0b7424 */ /* 0x000fe200078e00ff */
[----:B------:R-:W-:Y:S01]  /*0990*/  ISETP.GE.U32.AND P0, PT, R2, UR4, PT ;  /* 0x0000000402007c0c */ /* 0x000fe2000bf06070 */
[----:B------:R-:W-:Y:S02]  /*09a0*/  IMAD.MOV.U32 R10, RZ, RZ, -0x1 ;  /* 0xffffffffff0a7424 */ /* 0x000fe400078e00ff */
[----:B------:R-:W-:Y:S01]  /*09b0*/  IMAD.MOV.U32 R7, RZ, RZ, -0x1 ;  /* 0xffffffffff077424 */ /* 0x000fe200078e00ff */
[----:B------:R-:W-:-:S13]  /*09c0*/  ISETP.GE.U32.AND.EX P0, PT, R3, UR5, PT, P0 ;  /* 0x0000000503007c0c */ /* 0x000fda000bf06100 */
[----:B------:R-:W-:Y:S05]  /*09d0*/  @P0 BRA `(.L_x_8) ;  /* 0x0000000400280947 */ /* 0x000fea0003800000 */
[----:B------:R-:W0:Y:S01]  /*09e0*/  LDC.64 R22, c[0x0][0x628] ;  /* 0x00018a00ff167b82 */ /* 0x000e220000000a00 */
[----:B------:R-:W-:Y:S02]  /*09f0*/  IMAD.MOV.U32 R10, RZ, RZ, R2 ;  /* 0x000000ffff0a7224 */ /* 0x000fe400078e0002 */
[----:B------:R-:W-:-:S05]  /*0a00*/  IMAD.MOV.U32 R11, RZ, RZ, R3 ;  /* 0x000000ffff0b7224 */ /* 0x000fca00078e0003 */
[----:B------:R-:W1:Y:S08]  /*0a10*/  LDC R18, c[0x0][0x630] ;  /* 0x00018c00ff127b82 */ /* 0x000e700000000800 */
[----:B------:R-:W2:Y:S01]  /*0a20*/  LDC.64 R24, c[0x0][0x620] ;  /* 0x00018800ff187b82 */ /* 0x000ea20000000a00 */
[----:B0-----:R-:W-:-:S04]  /*0a30*/  ISETP.NE.U32.AND P0, PT, R22, RZ, PT ;  /* 0x000000ff1600720c */ /* 0x001fc80003f05070 */
[----:B------:R-:W-:-:S13]  /*0a40*/  ISETP.NE.AND.EX P0, PT, R23, RZ, PT, P0 ;  /* 0x000000ff1700720c */ /* 0x000fda0003f05300 */
[----:B-12---:R-:W-:Y:S05]  /*0a50*/  @!P0 BRA `(.L_x_9) ;  /* 0x0000000000288947 */ /* 0x006fea0003800000 */
[----:B------:R-:W0:Y:S02]  /*0a60*/  LDC R7, c[0x0][0x634] ;  /* 0x00018d00ff077b82 */ /* 0x000e240000000800 */
[----:B0-----:R-:W-:-:S05]  /*0a70*/  IADD3 R7, P0, R2, R7, RZ ;  /* 0x0000000702077210 */ /* 0x001fca0007f1e0ff */
[----:B------:R-:W-:-:S04]  /*0a80*/  IMAD.X R19, RZ, RZ, R3, P0 ;  /* 0x000000ffff137224 */ /* 0x000fc800000e0603 */
[----:B------:R-:W-:-:S04]  /*0a90*/  IMAD.WIDE.U32 R10, R19, R22, RZ ;  /* 0x00000016130a7225 */ /* 0x000fc800078e00ff */
[----:B------:R-:W-:-:S04]  /*0aa0*/  IMAD.WIDE.U32 R14, P0, R7, R23, R10 ;  /* 0x00000017070e7225 */ /* 0x000fc8000780000a */
[----:B------:R-:W-:-:S04]  /*0ab0*/  IMAD.WIDE.U32 R10, R7, R22, RZ ;  /* 0x00000016070a7225 */ /* 0x000fc800078e00ff */
[----:B------:R-:W-:Y:S01]  /*0ac0*/  IMAD.X R17, RZ, RZ, RZ, P0 ;  /* 0x000000ffff117224 */ /* 0x000fe200000e06ff */
[----:B------:R-:W-:Y:S01]  /*0ad0*/  IADD3 RZ, P0, R11, R14, RZ ;  /* 0x0000000e0bff7210 */ /* 0x000fe20007f1e0ff */
[----:B------:R-:W-:-:S04]  /*0ae0*/  IMAD.MOV.U32 R16, RZ, RZ, R15 ;  /* 0x000000ffff107224 */ /* 0x000fc800078e000f */
[----:B------:R-:W-:-:S08]  /*0af0*/  IMAD.WIDE.U32.X R10, R19, R23, R16, P0 ;  /* 0x00000017130a7225 */ /* 0x000fd000000e0410 */
.L_x_9:
[----:B------:R-:W0:Y:S01]  /*0b00*/  LDC.64 R26, c[0x0][0x640] ;  /* 0x00019000ff1a7b82 */ /* 0x000e220000000a00 */
[--C-:B------:R-:W-:Y:S01]  /*0b10*/  SHF.R.U64 R28, R10, R18, R11.reuse ;  /* 0x000000120a1c7219 */ /* 0x100fe2000000120b */
[----:B------:R-:W-:Y:S01]  /*0b20*/  IMAD R29, R13, R20, R8 ;  /* 0x000000140d1d7224 */ /* 0x000fe200078e0208 */
[----:B------:R-:W-:Y:S01]  /*0b30*/  SHF.R.U32.HI R7, RZ, R18, R11 ;  /* 0x00000012ff077219 */ /* 0x000fe2000001160b */
[----:B------:R-:W-:Y:S01]  /*0b40*/  IMAD.MOV.U32 R23, RZ, RZ, 0x1 ;  /* 0x00000001ff177424 */ /* 0x000fe200078e00ff */
[----:B------:R-:W-:-:S03]  /*0b50*/  IADD3 R9, P0, RZ, -R28, RZ ;  /* 0x8000001cff097210 */ /* 0x000fc60007f1e0ff */
[----:B------:R-:W1:Y:S02]  /*0b60*/  LDC R16, c[0x0][0x618] ;  /* 0x00018600ff107b82 */ /* 0x000e640000000800 */
[----:B------:R-:W-:Y:S02]  /*0b70*/  IMAD.X R7, RZ, RZ, ~R7, P0 ;  /* 0x000000ffff077224 */ /* 0x000fe400000e0e07 */
[----:B------:R-:W-:-:S04]  /*0b80*/  IMAD.WIDE.U32 R10, R9, R24, R2 ;  /* 0x00000018090a7225 */ /* 0x000fc800078e0002 */
[----:B------:R-:W2:Y:S01]  /*0b90*/  LDC R15, c[0x0][0x608] ;  /* 0x00018200ff0f7b82 */ /* 0x000ea20000000800 */
[----:B------:R-:W-:-:S04]  /*0ba0*/  IMAD R14, R7, R24, RZ ;  /* 0x00000018070e7224 */ /* 0x000fc800078e02ff */
[----:B------:R-:W-:-:S03]  /*0bb0*/  IMAD R7, R9, R25, R14 ;  /* 0x0000001909077224 */ /* 0x000fc600078e020e */
[----:B------:R-:W3:Y:S01]  /*0bc0*/  LDC R22, c[0x0][0x658] ;  /* 0x00019600ff167b82 */ /* 0x000ee20000000800 */
[----:B------:R-:W-:Y:S01]  /*0bd0*/  IMAD.IADD R7, R11, 0x1, R7 ;  /* 0x000000010b077824 */ /* 0x000fe200078e0207 */
[----:B0-----:R-:W-:-:S04]  /*0be0*/  ISETP.NE.U32.AND P0, PT, R26, RZ, PT ;  /* 0x000000ff1a00720c */ /* 0x001fc80003f05070 */
[----:B------:R-:W-:Y:S02]  /*0bf0*/  ISETP.NE.AND.EX P0, PT, R27, RZ, PT, P0 ;  /* 0x000000ff1b00720c */ /* 0x000fe40003f05300 */
[----:B------:R-:W0:Y:S01]  /*0c00*/  LDC R18, c[0x0][0x600] ;  /* 0x00018000ff127b82 */ /* 0x000e220000000800 */
[-CC-:B-1----:R-:W-:Y:S02]  /*0c10*/  SHF.R.U64 R19, R10, R16.reuse, R7.reuse ;  /* 0x000000100a137219 */ /* 0x182fe40000001207 */
[----:B------:R-:W-:Y:S01]  /*0c20*/  SHF.R.U32.HI R10, RZ, R16, R7 ;  /* 0x00000010ff0a7219 */ /* 0x000fe20000011607 */
[----:B------:R-:W-:-:S04]  /*0c30*/  IMAD.MOV.U32 R7, RZ, RZ, -0x1 ;  /* 0xffffffffff077424 */ /* 0x000fc800078e00ff */
[----:B------:R-:W1:Y:S01]  /*0c40*/  LDC R21, c[0x0][0x648] ;  /* 0x00019200ff157b82 */ /* 0x000e620000000800 */
[-CC-:B--2---:R-:W-:Y:S02]  /*0c50*/  SHF.R.U64 R16, R19, R15.reuse, R10.reuse ;  /* 0x0000000f13107219 */ /* 0x184fe4000000120a */
[----:B------:R-:W-:-:S05]  /*0c60*/  SHF.R.U32.HI R9, RZ, R15, R10 ;  /* 0x0000000fff097219 */ /* 0x000fca000001160a */
[----:B------:R-:W2:Y:S01]  /*0c70*/  LDC R24, c[0x0][0x638] ;  /* 0x00018e00ff187b82 */ /* 0x000ea20000000800 */
[-CC-:B---3--:R-:W-:Y:S02]  /*0c80*/  SHF.R.U64 R20, R16, R22.reuse, R9.reuse ;  /* 0x0000001610147219 */ /* 0x188fe40000001209 */
[-C--:B------:R-:W-:Y:S02]  /*0c90*/  SHF.L.U32 R7, R7, R22.reuse, RZ ;  /* 0x0000001607077219 */ /* 0x080fe400000006ff */
[----:B------:R-:W-:Y:S01]  /*0ca0*/  SHF.R.U32.HI R9, RZ, R22, R9 ;  /* 0x00000016ff097219 */ /* 0x000fe20000011609 */
[----:B------:R-:W-:Y:S01]  /*0cb0*/  IMAD.MOV.U32 R8, RZ, RZ, R20 ;  /* 0x000000ffff087224 */ /* 0x000fe200078e0014 */
[----:B------:R-:W-:Y:S01]  /*0cc0*/  LOP3.LUT R13, RZ, R7, RZ, 0x33, !PT ;  /* 0x00000007ff0d7212 */ /* 0x000fe200078e33ff */
[----:B------:R-:W3:Y:S01]  /*0cd0*/  LDC R25, c[0x0][0x610] ;  /* 0x00018400ff197b82 */ /* 0x000ee20000000800 */
[----:B------:R-:W-:Y:S05]  /*0ce0*/  @!P0 BRA `(.L_x_10) ;  /* 0x0000000000288947 */ /* 0x000fea0003800000 */
[----:B------:R-:W4:Y:S02]  /*0cf0*/  LDC R7, c[0x0][0x64c] ;  /* 0x00019300ff077b82 */ /* 0x000f240000000800 */
[----:B----4-:R-:W-:-:S05]  /*0d00*/  IADD3 R7, P0, R20, R7, RZ ;  /* 0x0000000714077210 */ /* 0x010fca0007f1e0ff */
        /* <DEDUP_REMOVED lines=8> */
.L_x_10:
[----:B-1----:R-:W-:Y:S01]  /*0d90*/  SHF.R.U64 R9, R8, R21, R9 ;  /* 0x0000001508097219 */ /* 0x002fe20000001209 */
[----:B0-----:R-:W-:Y:S01]  /*0da0*/  VIADD R10, R18, 0xffffffff ;  /* 0xffffffff120a7836 */ /* 0x001fe20000000000 */
[----:B------:R-:W-:Y:S01]  /*0db0*/  SHF.L.U32 R7, R23, R22, RZ ;  /* 0x0000001617077219 */ /* 0x000fe200000006ff */
[----:B------:R-:W-:Y:S01]  /*0dc0*/  IMAD.MOV.U32 R14, RZ, RZ, 0x1 ;  /* 0x00000001ff0e7424 */ /* 0x000fe200078e00ff */
[----:B------:R-:W-:Y:S01]  /*0dd0*/  LOP3.LUT R8, R16, R13, RZ, 0xc0, !PT ;  /* 0x0000000d10087212 */ /* 0x000fe200078ec0ff */
[----:B------:R-:W-:Y:S01]  /*0de0*/  IMAD.MOV R11, RZ, RZ, -R9 ;  /* 0x000000ffff0b7224 */ /* 0x000fe200078e0a09 */
[----:B------:R-:W-:Y:S02]  /*0df0*/  SEL R12, R12, R29, !P3 ;  /* 0x0000001d0c0c7207 */ /* 0x000fe40005800000 */
[----:B------:R-:W-:Y:S01]  /*0e00*/  LOP3.LUT R10, R19, R10, RZ, 0xc0, !PT ;  /* 0x0000000a130a7212 */ /* 0x000fe200078ec0ff */
[----:B------:R-:W-:Y:S02]  /*0e10*/  IMAD R9, R7, R9, R8 ;  /* 0x0000000907097224 */ /* 0x000fe400078e0208 */
[----:B--2---:R-:W-:-:S02]  /*0e20*/  IMAD R7, R11, R24, R20 ;  /* 0x000000180b077224 */ /* 0x004fc400078e0214 */
[----:B---3--:R-:W-:Y:S02]  /*0e30*/  IMAD R12, R9, R25, R12 ;  /* 0x00000019090c7224 */ /* 0x008fe400078e020c */
[----:B------:R-:W-:-:S05]  /*0e40*/  IMAD R7, R7, R18, R10 ;  /* 0x0000001207077224 */ /* 0x000fca00078e020a */
[----:B------:R-:W-:Y:S02]  /*0e50*/  SEL R10, R7, R12, !P3 ;  /* 0x0000000c070a7207 */ /* 0x000fe40005800000 */
[----:B------:R-:W-:Y:S01]  /*0e60*/  SEL R11, R12, R7, !P3 ;  /* 0x000000070c0b7207 */ /* 0x000fe20005800000 */
[----:B------:R-:W-:-:S07]  /*0e70*/  IMAD.MOV.U32 R7, RZ, RZ, R28 ;  /* 0x000000ffff077224 */ /* 0x000fce00078e001c */
.L_x_8:
[----:B------:R-:W-:-:S08]  /*0e80*/  NOP ;  /* 0x0000000000007918 */ /* 0x000fd00000000000 */
[----:B------:R-:W0:Y:S02]  /*0e90*/  USETMAXREG.TRY_ALLOC.CTAPOOL UP0, 0xe8 ;  /* 0x000000e8000079c8 */ /* 0x000e240008000600 */
[----:B0-----:R-:W-:-:S13]  /*0ea0*/  PLOP3.LUT P0, PT, PT, PT, UP0, 0x80, 0x0 ;  /* 0x000000000000781c */ /* 0x001fda0003f0f008 */
[----:B------:R-:W-:Y:S05]  /*0eb0*/  @!P0 BRA `(.L_x_8) ;  /* 0xfffffffc00f08947 */ /* 0x000fea000383ffff */
[----:B------:R-:W-:Y:S01]  /*0ec0*/  ULDC.64 UR4, c[0x0][0x598] ;  /* 0x0001660000047ab9 */ /* 0x000fe20000000a00 */
[----:B------:R-:W-:Y:S01]  /*0ed0*/  ULDC.64 UR20, c[0x0][0x208] ;  /* 0x0000820000147ab9 */ /* 0x000fe20000000a00 */
[----:B------:R-:W-:-:S04]  /*0ee0*/  ISETP.NE.U32.AND P0, PT, RZ, UR4, PT ;  /* 0x00000004ff007c0c */ /* 0x000fc8000bf05070 */
[----:B------:R-:W-:-:S13]  /*0ef0*/  ISETP.NE.AND.EX P0, PT, RZ, UR5, PT, P0 ;  /* 0x00000005ff007c0c */ /* 0x000fda000bf05300 */
[----:B------:R-:W-:Y:S05]  /*0f00*/  @!P0 BRA `(.L_x_11) ;  /* 0x00000000001c8947 */ /* 0x000fea0003800000 */
[----:B------:R-:W0:Y:S02]  /*0f10*/  LDC.64 R8, c[0x0][0x598] ;  /* 0x00016600ff087b82 */ /* 0x000e240000000a00 */
[----:B0-----:R-:W2:Y:S02]  /*0f20*/  LDG.E.64 R8, desc[UR20][R8.64] ;  /* 0x0000001408087981 */ /* 0x001ea4000c1e1b00 */
[----:B--2---:R-:W-:-:S04]  /*0f30*/  ISETP.NE.U32.AND P0, PT, R8, RZ, PT ;  /* 0x000000ff0800720c */ /* 0x004fc80003f05070 */
[----:B------:R-:W-:-:S13]  /*0f40*/  ISETP.NE.AND.EX P0, PT, R9, RZ, PT, P0 ;  /* 0x000000ff0900720c */ /* 0x000fda0003f05300 */
[----:B------:R-:W-:Y:S05]  /*0f50*/  @!P0 BRA `(.L_x_11) ;  /* 0x0000000000088947 */ /* 0x000fea0003800000 */
[----:B------:R0:W5:Y:S01]  /*0f60*/  LD.E R8, desc[UR20][R8.64] ;  /* 0x0000001408087980 */ /* 0x000162000c101900 */
[----:B------:R-:W-:Y:S05]  /*0f70*/  BRA `(.L_x_12) ;  /* 0x0000000000207947 */ /* 0x000fea0003800000 */
.L_x_11:
[----:B------:R-:W-:Y:S02]  /*0f80*/  ULDC.64 UR4, c[0x0][0x588] ;  /* 0x0001620000047ab9 */ /* 0x000fe40000000a00 */
[----:B------:R-:W-:-:S04]  /*0f90*/  ISETP.NE.U32.AND P0, PT, RZ, UR4, PT ;  /* 0x00000004ff007c0c */ /* 0x000fc8000bf05070 */
[----:B------:R-:W-:-:S13]  /*0fa0*/  ISETP.NE.AND.EX P0, PT, RZ, UR5, PT, P0 ;  /* 0x00000005ff007c0c */ /* 0x000fda000bf05300 */
[----:B------:R-:W-:Y:S05]  /*0fb0*/  @!P0 BRA `(.L_x_13) ;  /* 0x00000000000c8947 */ /* 0x000fea0003800000 */
[----:B------:R-:W0:Y:S02]  /*0fc0*/  LDC.64 R8, c[0x0][0x588] ;  /* 0x00016200ff087b82 */ /* 0x000e240000000a00 */
[----:B0-----:R1:W5:Y:S01]  /*0fd0*/  LDG.E R8, desc[UR20][R8.64] ;  /* 0x0000001408087981 */ /* 0x001362000c1e1900 */
[----:B------:R-:W-:Y:S05]  /*0fe0*/  BRA `(.L_x_12) ;  /* 0x0000000000047947 */ /* 0x000fea0003800000 */
.L_x_13:
[----:B------:R-:W2:Y:S02]  /*0ff0*/  LDC R8, c[0x0][0x580] ;  /* 0x00016000ff087b82 */ /* 0x000ea40000000800 */
.L_x_12:
[----:B------:R-:W-:Y:S02]  /*1000*/  ULDC.64 UR4, c[0x0][0x5a0] ;  /* 0x0001680000047ab9 */ /* 0x000fe40000000a00 */
[----:B------:R-:W-:-:S04]  /*1010*/  ISETP.NE.U32.AND P0, PT, RZ, UR4, PT ;  /* 0x00000004ff007c0c */ /* 0x000fc8000bf05070 */
[----:B------:R-:W-:-:S13]  /*1020*/  ISETP.NE.AND.EX P0, PT, RZ, UR5, PT, P0 ;  /* 0x00000005ff007c0c */ /* 0x000fda000bf05300 */
[----:B------:R-:W-:Y:S05]  /*1030*/  @!P0 BRA `(.L_x_14) ;  /* 0x00000000001c8947 */ /* 0x000fea0003800000 */
[----:B------:R-:W3:Y:S02]  /*1040*/  LDC.64 R12, c[0x0][0x5a0] ;  /* 0x00016800ff0c7b82 */ /* 0x000ee40000000a00 */
[----:B---3--:R-:W3:Y:S02]  /*1050*/  LDG.E.64 R12, desc[UR20][R12.64] ;  /* 0x000000140c0c7981 */ /* 0x008ee4000c1e1b00 */
[----:B---3--:R-:W-:-:S04]  /*1060*/  ISETP.NE.U32.AND P0, PT, R12, RZ, PT ;  /* 0x000000ff0c00720c */ /* 0x008fc80003f05070 */
[----:B------:R-:W-:-:S13]  /*1070*/  ISETP.NE.AND.EX P0, PT, R13, RZ, PT, P0 ;  /* 0x000000ff0d00720c */ /* 0x000fda0003f05300 */
[----:B------:R-:W-:Y:S05]  /*1080*/  @!P0 BRA `(.L_x_14) ;  /* 0x0000000000088947 */ /* 0x000fea0003800000 */
[----:B01----:R0:W5:Y:S01]  /*1090*/  LD.E R9, desc[UR20][R12.64] ;  /* 0x000000140c097980 */ /* 0x003162000c101900 */
[----:B------:R-:W-:Y:S05]  /*10a0*/  BRA `(.L_x_15) ;  /* 0x0000000000207947 */ /* 0x000fea0003800000 */
.L_x_14:
[----:B------:R-:W-:Y:S02]  /*10b0*/  ULDC.64 UR4, c[0x0][0x590] ;  /* 0x0001640000047ab9 */ /* 0x000fe40000000a00 */
[----:B------:R-:W-:-:S04]  /*10c0*/  ISETP.NE.U32.AND P0, PT, RZ, UR4, PT ;  /* 0x00000004ff007c0c */ /* 0x000fc8000bf05070 */
[----:B------:R-:W-:-:S13]  /*10d0*/  ISETP.NE.AND.EX P0, PT, RZ, UR5, PT, P0 ;  /* 0x00000005ff007c0c */ /* 0x000fda000bf05300 */
[----:B------:R-:W-:Y:S05]  /*10e0*/  @!P0 BRA `(.L_x_16) ;  /* 0x00000000000c8947 */ /* 0x000fea0003800000 */
[----:B------:R-:W0:Y:S02]  /*10f0*/  LDC.64 R12, c[0x0][0x590] ;  /* 0x00016400ff0c7b82 */ /* 0x000e240000000a00 */
[----:B01----:R1:W5:Y:S01]  /*1100*/  LDG.E R9, desc[UR20][R12.64] ;  /* 0x000000140c097981 */ /* 0x003362000c1e1900 */
[----:B------:R-:W-:Y:S05]  /*1110*/  BRA `(.L_x_15) ;  /* 0x0000000000047947 */ /* 0x000fea0003800000 */
.L_x_16:
[----:B01----:R-:W3:Y:S02]  /*1120*/  LDC R9, c[0x0][0x584] ;  /* 0x00016100ff097b82 */ /* 0x003ee40000000800 */
.L_x_15:
[----:B------:R-:W-:-:S13]  /*1130*/  LOP3.LUT P0, RZ, R14, 0xff, RZ, 0xc0, !PT ;  /* 0x000000ff0eff7812 */ /* 0x000fda000780c0ff */
[----:B------:R-:W-:Y:S05]  /*1140*/  @!P0 EXIT ;  /* 0x000000000000894d */ /* 0x000fea0003800000 */
[----:B------:R-:W-:Y:S01]  /*1150*/  ULDC UR4, c[0x0][0x28c] ;  /* 0x0000a30000047ab9 */ /* 0x000fe20000000800 */
[----:B------:R-:W-:Y:S01]  /*1160*/  LOP3.LUT R142, R4, 0x1, RZ, 0xfc, !PT ;  /* 0x00000001048e7812 */ /* 0x000fe200078efcff */
[----:B------:R-:W-:-:S04]  /*1170*/  UIADD3 UR4, UR4, 0x7f, URZ ;  /* 0x0000007f04047890 */ /* 0x000fc8000fffe03f */
[----:B------:R-:W-:-:S04]  /*1180*/  USHF.R.S32.HI UR5, URZ, 0x1f, UR4 ;  /* 0x0000001f3f057899 */ /* 0x000fc80008011404 */
[----:B------:R-:W-:-:S03]  /*1190*/  ULEA.HI UR5, UR5, UR4, URZ, 0x7 ;  /* 0x0000000405057291 */ /* 0x000fc6000f8f383f */
[----:B------:R-:W-:Y:S01]  /*11a0*/  UMOV UR4, URZ ;  /* 0x0000003f00047c82 */ /* 0x000fe20008000000 */
[----:B------:R-:W-:-:S03]  /*11b0*/  USHF.R.S32.HI UR9, URZ, 0x7, UR5 ;  /* 0x000000073f097899 */ /* 0x000fc60008011405 */
[----:B------:R-:W-:-:S09]  /*11c0*/  UMOV UR5, URZ ;  /* 0x0000003f00057c82 */ /* 0x000fd20008000000 */
.L_x_169:
[----:B01----:R-:W-:Y:S01]  /*11d0*/  LOP3.LUT R12, R0, 0x80, RZ, 0xc0, !PT ;  /* 0x00000080000c7812 */ /* 0x003fe200078ec0ff */
[----:B------:R-:W0:Y:S01]  /*11e0*/  S2UR UR13, SR_CgaCtaId ;  /* 0x00000000000d79c3 */ /* 0x000e220000008800 */
[----:B------:R-:W-:Y:S01]  /*11f0*/  UMOV UR12, 0x400 ;  /* 0x00000400000c7882 */ /* 0x000fe20000000000 */
[----:B------:R-:W-:Y:S01]  /*1200*/  UMOV UR6, URZ ;  /* 0x0000003f00067c82 */ /* 0x000fe20008000000 */
[----:B------:R-:W-:Y:S01]  /*1210*/  SHF.R.U32.HI R12, RZ, 0x7, R12 ;  /* 0x00000007ff0c7819 */ /* 0x000fe2000001160c */
[----:B------:R-:W-:Y:S01]  /*1220*/  UMOV UR7, URZ ;  /* 0x0000003f00077c82 */ /* 0x000fe20008000000 */
[----:B------:R-:W-:Y:S02]  /*1230*/  CS2R R18, SRZ ;  /* 0x0000000000127805 */ /* 0x000fe4000001ff00 */
[----:B------:R-:W-:Y:S02]  /*1240*/  CS2R R16, SRZ ;  /* 0x0000000000107805 */ /* 0x000fe4000001ff00 */
[----:B------:R-:W-:Y:S01]  /*1250*/  CS2R R20, SRZ ;  /* 0x0000000000147805 */ /* 0x000fe2000001ff00 */
[----:B------:R-:W1:Y:S01]  /*1260*/  LDC R13, c[0x0][0x28c] ;  /* 0x0000a300ff0d7b82 */ /* 0x000e620000000800 */
[----:B----4-:R-:W4:Y:S01]  /*1270*/  SHFL.IDX PT, R12, R12, RZ, 0x1f ;  /* 0x00001fff0c0c7589 */ /* 0x010f2200000e0000 */
[----:B------:R-:W-:-:S02]  /*1280*/  CS2R R22, SRZ ;  /* 0x0000000000167805 */ /* 0x000fc4000001ff00 */
[----:B------:R-:W-:Y:S02]  /*1290*/  CS2R R88, SRZ ;  /* 0x0000000000587805 */ /* 0x000fe4000001ff00 */
[----:B------:R-:W-:Y:S02]  /*12a0*/  CS2R R90, SRZ ;  /* 0x00000000005a7805 */ /* 0x000fe4000001ff00 */
[----:B------:R-:W-:Y:S02]  /*12b0*/  CS2R R92, SRZ ;  /* 0x00000000005c7805 */ /* 0x000fe4000001ff00 */
[----:B------:R-:W-:Y:S02]  /*12c0*/  CS2R R96, SRZ ;  /* 0x0000000000607805 */ /* 0x000fe4000001ff00 */
[----:B------:R-:W-:Y:S02]  /*12d0*/  CS2R R94, SRZ ;  /* 0x00000000005e7805 */ /* 0x000fe4000001ff00 */
        /* <DEDUP_REMOVED lines=16> */
[----:B-1----:R-:W-:Y:S02]  /*13e0*/  ISETP.GE.AND P0, PT, R13, 0x1, PT ;  /* 0x000000010d00780c */ /* 0x002fe40003f06270 */
[----:B------:R-:W-:Y:S02]  /*13f0*/  CS2R R130, SRZ ;  /* 0x0000000000827805 */ /* 0x000fe4000001ff00 */
[----:B----4-:R-:W-:-:S02]  /*1400*/  R2UR UR8, R12 ;  /* 0x000000000c0872ca */ /* 0x010fc400000e0000 */
[----:B------:R-:W-:Y:S02]  /*1410*/  CS2R R132, SRZ ;  /* 0x0000000000847805 */ /* 0x000fe4000001ff00 */
[----:B------:R-:W-:Y:S02]  /*1420*/  CS2R R134, SRZ ;  /* 0x0000000000867805 */ /* 0x000fe4000001ff00 */
[----:B------:R-:W-:Y:S02]  /*1430*/  CS2R R136, SRZ ;  /* 0x0000000000887805 */ /* 0x000fe4000001ff00 */
[----:B------:R-:W-:Y:S02]  /*1440*/  CS2R R138, SRZ ;  /* 0x00000000008a7805 */ /* 0x000fe4000001ff00 */
[----:B------:R-:W-:Y:S01]  /*1450*/  CS2R R140, SRZ ;  /* 0x00000000008c7805 */ /* 0x000fe2000001ff00 */
[----:B------:R-:W-:Y:S01]  /*1460*/  IMAD.MOV.U32 R143, RZ, RZ, RZ ;  /* 0x000000ffff8f7224 */ /* 0x000fe200078e00ff */
[----:B------:R-:W-:Y:S01]  /*1470*/  CS2R R56, SRZ ;  /* 0x0000000000387805 */ /* 0x000fe2000001ff00 */
[----:B------:R-:W-:Y:S01]  /*1480*/  IMAD.MOV.U32 R145, RZ, RZ, RZ ;  /* 0x000000ffff917224 */ /* 0x000fe200078e00ff */
[----:B------:R-:W-:Y:S01]  /*1490*/  CS2R R58, SRZ ;  /* 0x00000000003a7805 */ /* 0x000fe2000001ff00 */
[----:B------:R-:W-:Y:S01]  /*14a0*/  IMAD.U32 R144, RZ, RZ, UR4 ;  /* 0x00000004ff907e24 */ /* 0x000fe2000f8e00ff */
[----:B------:R-:W-:-:S02]  /*14b0*/  CS2R R60, SRZ ;  /* 0x00000000003c7805 */ /* 0x000fc4000001ff00 */
[----:B------:R-:W-:Y:S01]  /*14c0*/  CS2R R62, SRZ ;  /* 0x00000000003e7805 */ /* 0x000fe2000001ff00 */
[----:B------:R-:W-:Y:S01]  /*14d0*/  ULEA.HI UR10, UR8, UR8, URZ, 0x1 ;  /* 0x00000008080a7291 */ /* 0x000fe2000f8f083f */
[----:B------:R-:W-:Y:S02]  /*14e0*/  CS2R R64, SRZ ;  /* 0x0000000000407805 */ /* 0x000fe4000001ff00 */
[----:B------:R-:W-:Y:S02]  /*14f0*/  CS2R R66, SRZ ;  /* 0x0000000000427805 */ /* 0x000fe4000001ff00 */
[----:B------:R-:W-:Y:S01]  /*1500*/  CS2R R68, SRZ ;  /* 0x0000000000447805 */ /* 0x000fe2000001ff00 */
[----:B------:R-:W-:Y:S01]  /*1510*/  ULOP3.LUT UR11, UR10, 0x7fffe, URZ, 0xc0, !UPT ;  /* 0x0007fffe0a0b7892 */ /* 0x000fe2000f8ec03f */
[----:B------:R-:W-:Y:S01]  /*1520*/  CS2R R70, SRZ ;  /* 0x0000000000467805 */ /* 0x000fe2000001ff00 */
[----:B0-----:R-:W-:Y:S01]  /*1530*/  ULEA UR10, UR13, UR12, 0x18 ;  /* 0x0000000c0d0a7291 */ /* 0x001fe2000f8ec03f */
[----:B------:R-:W-:Y:S01]  /*1540*/  CS2R R72, SRZ ;  /* 0x0000000000487805 */ /* 0x000fe2000001ff00 */
[----:B------:R-:W-:Y:S01]  /*1550*/  UIADD3 UR11, UR8, -UR11, URZ ;  /* 0x8000000b080b7290 */ /* 0x000fe2000fffe03f */
[----:B------:R-:W-:Y:S01]  /*1560*/  CS2R R74, SRZ ;  /* 0x00000000004a7805 */ /* 0x000fe2000001ff00 */
[----:B------:R-:W-:Y:S01]  /*1570*/  UMOV UR12, UR5 ;  /* 0x00000005000c7c82 */ /* 0x000fe20008000000 */
[----:B------:R-:W-:Y:S01]  /*1580*/  UMOV UR8, URZ ;  /* 0x0000003f00087c82 */ /* 0x000fe20008000000 */
[----:B------:R-:W-:Y:S01]  /*1590*/  ULEA UR11, UR11, UR10, 0xd ;  /* 0x0000000a0b0b7291 */ /* 0x000fe2000f8e683f */
[----:B------:R-:W-:-:S02]  /*15a0*/  CS2R R76, SRZ ;  /* 0x00000000004c7805 */ /* 0x000fc4000001ff00 */
[----:B------:R-:W-:Y:S02]  /*15b0*/  CS2R R78, SRZ ;  /* 0x00000000004e7805 */ /* 0x000fe4000001ff00 */
[----:B------:R-:W-:Y:S01]  /*15c0*/  CS2R R80, SRZ ;  /* 0x0000000000507805 */ /* 0x000fe2000001ff00 */
[----:B------:R-:W-:Y:S01]  /*15d0*/  UIADD3 UR11, UR11, 0x100, URZ ;  /* 0x000001000b0b7890 */ /* 0x000fe2000fffe03f */
[----:B------:R-:W-:Y:S02]  /*15e0*/  CS2R R82, SRZ ;  /* 0x0000000000527805 */ /* 0x000fe4000001ff00 */
[----:B------:R-:W-:Y:S02]  /*15f0*/  CS2R R84, SRZ ;  /* 0x0000000000547805 */ /* 0x000fe4000001ff00 */
[----:B------:R-:W-:Y:S01]  /*1600*/  CS2R R86, SRZ ;  /* 0x0000000000567805 */ /* 0x000fe2000001ff00 */
[----:B------:R-:W-:Y:S01]  /*1610*/  USHF.R.U32.HI UR11, URZ, 0x4, UR11 ;  /* 0x000000043f0b7899 */ /* 0x000fe2000801160b */
[----:B------:R-:W-:-:S02]  /*1620*/  CS2R R24, SRZ ;  /* 0x0000000000187805 */ /* 0x000fc4000001ff00 */
[----:B------:R-:W-:Y:S02]  /*1630*/  CS2R R26, SRZ ;  /* 0x00000000001a7805 */ /* 0x000fe4000001ff00 */
[----:B------:R-:W-:Y:S01]  /*1640*/  CS2R R28, SRZ ;  /* 0x00000000001c7805 */ /* 0x000fe2000001ff00 */
[----:B------:R-:W-:Y:S01]  /*1650*/  ULOP3.LUT UR11, UR11, 0x3fff, URZ, 0xc0, !UPT ;  /* 0x00003fff0b0b7892 */ /* 0x000fe2000f8ec03f */
        /* <DEDUP_REMOVED lines=12> */
[----:B------:R-:W-:Y:S01]  /*1720*/  CS2R R54, SRZ ;  /* 0x0000000000367805 */ /* 0x000fe2000001ff00 */
[----:B---3--:R-:W-:Y:S06]  /*1730*/  @!P0 BRA `(.L_x_17) ;  /* 0x0000000800a08947 */ /* 0x008fec0003800000 */
[----:B------:R-:W-:-:S13]  /*1740*/  ISETP.NE.AND P1, PT, R142, 0x3, PT ;  /* 0x000000038e00780c */ /* 0x000fda0003f25270 */
[----:B------:R-:W-:Y:S05]  /*1750*/  @!P1 BRA `(.L_x_18) ;  /* 0x0000000000049947 */ /* 0x000fea0003800000 */
[----:B------:R-:W-:Y:S01]  /*1760*/  BPT.TRAP 0x1 ;  /* 0x000000040000795c */ /* 0x000fe20000300000 */
.L_x_18:
[----:B------:R-:W-:Y:S01]  /*1770*/  ULEA UR6, UR5, UR10, 0x3 ;  /* 0x0000000a05067291 */ /* 0x000fe2000f8e183f */
[----:B------:R-:W-:-:S05]  /*1780*/  IMAD.U32 R12, RZ, RZ, UR4 ;  /* 0x00000004ff0c7e24 */ /* 0x000fca000f8e00ff */
[----:B------:R-:W-:-:S04]  /*1790*/  SHF.L.U32 R12, R12, 0x1f, RZ ;  /* 0x0000001f0c0c7819 */ /* 0x000fc800000006ff */
[----:B------:R0:W1:Y:S01]  /*17a0*/  SYNCS.PHASECHK.TRANS64.TRYWAIT P0, [UR6], R12 ;  /* 0x0000000cff0075a7 */ /* 0x0000620008000146 */
[----:B------:R-:W-:Y:S05]  /*17b0*/  @!P1 BRA `(.L_x_19) ;  /* 0x0000000000049947 */ /* 0x000fea0003800000 */
[----:B------:R-:W-:Y:S01]  /*17c0*/  BPT.TRAP 0x1 ;  /* 0x000000040000795c */ /* 0x000fe20000300000 */
.L_x_19:
[----:B-1----:R-:W-:Y:S05]  /*17d0*/  @P0 BRA `(.L_x_20) ;  /* 0x0000000000080947 */ /* 0x002fea0003800000 */
[----:B------:R-:W1:Y:S02]  /*17e0*/  SYNCS.PHASECHK.TRANS64.TRYWAIT P0, [UR6], R12 ;  /* 0x0000000cff0075a7 */ /* 0x000e640008000146 */
[----:B-1----:R-:W-:Y:S05]  /*17f0*/  @!P0 BRA `(.L_x_21) ;  /* 0x0000008000688947 */ /* 0x002fea0003800000 */
.L_x_20:
[----:B------:R-:W-:Y:S01]  /*1800*/  UIADD3 UR6, UR10, 0x20100, URZ ;  /* 0x000201000a067890 */ /* 0x000fe2000fffe03f */
[----:B------:R-:W-:Y:S01]  /*1810*/  WARPGROUP.ARRIVE ;  /* 0x00000000000079c5 */ /* 0x000fe20000000000 */
[----:B------:R-:W-:Y:S01]  /*1820*/  ULOP3.LUT UR8, UR11, 0x10000, URZ, 0xfc, !UPT ;  /* 0x000100000b087892 */ /* 0x000fe2000f8efc3f */
[----:B------:R-:W-:Y:S01]  /*1830*/  CS2R R18, SRZ ;  /* 0x0000000000127805 */ /* 0x000fe2000001ff00 */
[----:B------:R-:W-:Y:S01]  /*1840*/  USHF.R.U32.HI UR6, URZ, 0x4, UR6 ;  /* 0x000000043f067899 */ /* 0x000fe20008011606 */
[----:B------:R-:W-:Y:S01]  /*1850*/  CS2R R16, SRZ ;  /* 0x0000000000107805 */ /* 0x000fe2000001ff00 */
[----:B------:R-:W-:Y:S01]  /*1860*/  ULEA UR8, UR5, UR8, 0xb ;  /* 0x0000000805087291 */ /* 0x000fe2000f8e583f */
[----:B------:R-:W-:Y:S01]  /*1870*/  CS2R R20, SRZ ;  /* 0x0000000000147805 */ /* 0x000fe2000001ff00 */
[----:B------:R-:W-:Y:S01]  /*1880*/  ULOP3.LUT UR6, UR6, 0x3fff, URZ, 0xc0, !UPT ;  /* 0x00003fff06067892 */ /* 0x000fe2000f8ec03f */
[----:B------:R-:W-:Y:S01]  /*1890*/  CS2R R22, SRZ ;  /* 0x0000000000167805 */ /* 0x000fe2000001ff00 */
[----:B------:R-:W-:Y:S01]  /*18a0*/  UMOV UR13, 0x40000040 ;  /* 0x40000040000d7882 */ /* 0x000fe20000000000 */
[----:B------:R-:W-:Y:S01]  /*18b0*/  UMOV UR15, 0x40000040 ;  /* 0x40000040000f7882 */ /* 0x000fe20000000000 */
[----:B------:R-:W-:Y:S01]  /*18c0*/  ULOP3.LUT UR6, UR6, 0x10000, URZ, 0xfc, !UPT ;  /* 0x0001000006067892 */ /* 0x000fe2000f8efc3f */
[----:B------:R-:W-:Y:S01]  /*18d0*/  CS2R R88, SRZ ;  /* 0x0000000000587805 */ /* 0x000fe2000001ff00 */
[----:B------:R-:W-:Y:S01]  /*18e0*/  UMOV UR12, UR8 ;  /* 0x00000008000c7c82 */ /* 0x000fe20008000000 */
[----:B------:R-:W-:Y:S01]  /*18f0*/  CS2R R90, SRZ ;  /* 0x00000000005a7805 */ /* 0x000fe2000001ff00 */
[----:B------:R-:W-:Y:S01]  /*1900*/  ULEA UR7, UR5, UR6, 0x9 ;  /* 0x0000000605077291 */ /* 0x000fe2000f8e483f */
[----:B------:R-:W-:Y:S01]  /*1910*/  CS2R R92, SRZ ;  /* 0x00000000005c7805 */ /* 0x000fe2000001ff00 */
[----:B------:R-:W-:Y:S01]  /*1920*/  UIADD3 UR6, UR8, 0x400, URZ ;  /* 0x0000040008067890 */ /* 0x000fe2000fffe03f */
[----:B------:R-:W-:-:S02]  /*1930*/  CS2R R96, SRZ ;  /* 0x0000000000607805 */ /* 0x000fc4000001ff00 */
[----:B------:R-:W-:Y:S02]  /*1940*/  CS2R R94, SRZ ;  /* 0x00000000005e7805 */ /* 0x000fe4000001ff00 */
[----:B------:R-:W-:Y:S02]  /*1950*/  CS2R R98, SRZ ;  /* 0x0000000000627805 */ /* 0x000fe4000001ff00 */
[----:B------:R-:W-:Y:S01]  /*1960*/  CS2R R100, SRZ ;  /* 0x0000000000647805 */ /* 0x000fe2000001ff00 */
[----:B------:R-:W-:Y:S01]  /*1970*/  UMOV UR14, UR7 ;  /* 0x00000007000e7c82 */ /* 0x000fe20008000000 */
[----:B------:R-:W-:Y:S01]  /*1980*/  CS2R R102, SRZ ;  /* 0x0000000000667805 */ /* 0x000fe2000001ff00 */
[----:B------:R-:W-:Y:S01]  /*1990*/  QGMMA.64x64x32.F32.E4M3.E4M3 R56, gdesc[UR12], RZ, !UPT ;  /* 0x00e000000c3879f3 */ /* 0x000fe2000c7008ff */
[----:B------:R-:W-:Y:S01]  /*19a0*/  UMOV UR12, UR6 ;  /* 0x00000006000c7c82 */ /* 0x000fe20008000000 */
[----:B------:R-:W-:Y:S01]  /*19b0*/  UMOV UR13, 0x40000040 ;  /* 0x40000040000d7882 */ /* 0x000fe20000000000 */
[----:B------:R-:W-:Y:S01]  /*19c0*/  UIADD3 UR6, UR8, 0x402, URZ ;  /* 0x0000040208067890 */ /* 0x000fe2000fffe03f */
[----:B------:R-:W-:Y:S01]  /*19d0*/  QGMMA.64x64x32.F32.E4M3.E4M3 R24, gdesc[UR12], RZ, !UPT ;  /* 0x00e000000c1879f3 */ /* 0x000fe2000c7008ff */
[----:B------:R-:W-:Y:S01]  /*19e0*/  UIADD3 UR12, UR8, 0x2, URZ ;  /* 0x00000002080c7890 */ /* 0x000fe2000fffe03f */
[----:B------:R-:W-:Y:S01]  /*19f0*/  CS2R R104, SRZ ;  /* 0x0000000000687805 */ /* 0x000fe2000001ff00 */
[----:B------:R-:W-:Y:S01]  /*1a00*/  UIADD3 UR14, UR7, 0x2, URZ ;  /* 0x00000002070e7890 */ /* 0x000fe2000fffe03f */
[----:B------:R-:W-:Y:S01]  /*1a10*/  CS2R R108, SRZ ;  /* 0x00000000006c7805 */ /* 0x000fe2000001ff00 */
[----:B------:R-:W-:Y:S01]  /*1a20*/  UMOV UR13, 0x40000040 ;  /* 0x40000040000d7882 */ /* 0x000fe20000000000 */
[----:B------:R-:W-:Y:S01]  /*1a30*/  UMOV UR15, 0x40000040 ;  /* 0x40000040000f7882 */ /* 0x000fe20000000000 */
        /* <DEDUP_REMOVED lines=16> */
[----:B------:R-:W-:Y:S01]  /*1b40*/  CS2R R140, SRZ ;  /* 0x00000000008c7805 */ /* 0x000fe2000001ff00 */
[----:B------:R-:W-:Y:S02]  /*1b50*/  IMAD.MOV.U32 R143, RZ, RZ, RZ ;  /* 0x000000ffff8f7224 */ /* 0x000fe400078e00ff */
[----:B------:R-:W-:Y:S01]  /*1b60*/  IMAD.MOV.U32 R145, RZ, RZ, RZ ;  /* 0x000000ffff917224 */ /* 0x000fe200078e00ff */
[----:B------:R-:W-:Y:S01]  /*1b70*/  QGMMA.64x64x32.F32.E4M3.E4M3 R56, gdesc[UR12], R56 ;  /* 0x00e000000c3879f3 */ /* 0x000fe20008700838 */
[----:B------:R-:W-:Y:S01]  /*1b80*/  UMOV UR12, UR6 ;  /* 0x00000006000c7c82 */ /* 0x000fe20008000000 */
[----:B------:R-:W-:Y:S01]  /*1b90*/  UMOV UR13, 0x40000040 ;  /* 0x40000040000d7882 */ /* 0x000fe20000000000 */
[----:B------:R-:W-:Y:S01]  /*1ba0*/  UIADD3 UR6, UR8, 0x404, URZ ;  /* 0x0000040408067890 */ /* 0x000fe2000fffe03f */
[----:B------:R-:W-:Y:S01]  /*1bb0*/  QGMMA.64x64x32.F32.E4M3.E4M3 R24, gdesc[UR12], R24 ;  /* 0x00e000000c1879f3 */ /* 0x000fe20008700818 */
[----:B------:R-:W-:-:S02]  /*1bc0*/  UIADD3 UR12, UR8, 0x4, URZ ;  /* 0x00000004080c7890 */ /* 0x000fc4000fffe03f */
[----:B------:R-:W-:Y:S01]  /*1bd0*/  UIADD3 UR14, UR7, 0x4, URZ ;  /* 0x00000004070e7890 */ /* 0x000fe2000fffe03f */
[----:B------:R-:W-:Y:S01]  /*1be0*/  UMOV UR13, 0x40000040 ;  /* 0x40000040000d7882 */ /* 0x000fe20000000000 */
[----:B------:R-:W-:-:S07]  /*1bf0*/  UMOV UR15, 0x40000040 ;  /* 0x40000040000f7882 */ /* 0x000fce0000000000 */
[----:B------:R-:W-:Y:S01]  /*1c00*/  QGMMA.64x64x32.F32.E4M3.E4M3 R56, gdesc[UR12], R56 ;  /* 0x00e000000c3879f3 */ /* 0x000fe20008700838 */
[----:B------:R-:W-:Y:S01]  /*1c10*/  UMOV UR12, UR6 ;  /* 0x00000006000c7c82 */ /* 0x000fe20008000000 */
[----:B------:R-:W-:Y:S01]  /*1c20*/  UMOV UR13, 0x40000040 ;  /* 0x40000040000d7882 */ /* 0x000fe20000000000 */
[----:B------:R-:W-:Y:S01]  /*1c30*/  UMOV UR6, 0x4 ;  /* 0x0000000400067882 */ /* 0x000fe20000000000 */
[----:B------:R-:W-:Y:S01]  /*1c40*/  QGMMA.64x64x32.F32.E4M3.E4M3 R24, gdesc[UR12], R24 ;  /* 0x00e000000c1879f3 */ /* 0x000fe20008700818 */
[----:B------:R-:W-:Y:S02]  /*1c50*/  UIADD3 UR14, UR7, 0x6, URZ ;  /* 0x00000006070e7890 */ /* 0x000fe4000fffe03f */
[----:B------:R-:W-:Y:S01]  /*1c60*/  UIADD3 UR12, UR8, 0x6, URZ ;  /* 0x00000006080c7890 */ /* 0x000fe2000fffe03f */
[----:B------:R-:W-:Y:S01]  /*1c70*/  ULDC UR7, c[0x0][0x50c] ;  /* 0x0001430000077ab9 */ /* 0x000fe20000000800 */
[----:B------:R-:W-:Y:S02]  /*1c80*/  UIADD3 UR8, UR8, 0x406, URZ ;  /* 0x0000040608087890 */ /* 0x000fe4000fffe03f */
[----:B------:R-:W-:Y:S01]  /*1c90*/  UISETP.NE.AND UP0, UPT, UR7, 0x4, UPT ;  /* 0x000000040700788c */ /* 0x000fe2000bf05270 */
[----:B------:R-:W-:Y:S01]  /*1ca0*/  UMOV UR13, 0x40000040 ;  /* 0x40000040000d7882 */ /* 0x000fe20000000000 */
[----:B------:R-:W-:-:S02]  /*1cb0*/  UMOV UR15, 0x40000040 ;  /* 0x40000040000f7882 */ /* 0x000fc40000000000 */
[----:B------:R-:W-:-:S06]  /*1cc0*/  USEL UR7, URZ, 0x1, UP0 ;  /* 0x000000013f077887 */ /* 0x000fcc0008000000 */
[----:B------:R-:W-:Y:S01]  /*1cd0*/  ISETP.NE.AND P0, PT, RZ, UR7, PT ;  /* 0x00000007ff007c0c */ /* 0x000fe2000bf05270 */
[----:B------:R-:W-:Y:S01]  /*1ce0*/  QGMMA.64x64x32.F32.E4M3.E4M3 R56, gdesc[UR12], R56 ;  /* 0x00e000000c3879f3 */ /* 0x000fe20008700838 */
[----:B------:R-:W-:Y:S01]  /*1cf0*/  UMOV UR12, UR8 ;  /* 0x00000008000c7c82 */ /* 0x000fe20008000000 */
[----:B------:R-:W-:Y:S02]  /*1d00*/  UMOV UR13, 0x40000040 ;  /* 0x40000040000d7882 */ /* 0x000fe40000000000 */
[----:B------:R-:W-:Y:S08]  /*1d10*/  QGMMA.64x64x32.F32.E4M3.E4M3 R24, gdesc[UR12], R24, gsb0 ;  /* 0x00e000000c1879f3 */ /* 0x000ff00008000818 */
[----:B------:R-:W-:Y:S05]  /*1d20*/  @!P0 BRA `(.L_x_22) ;  /* 0x0000000400088947 */ /* 0x000fea0003800000 */
[----:B------:R-:W-:Y:S02]  /*1d30*/  WARPGROUP.DEPBAR.LE gsb0, 0x0 ;  /* 0x00008000000079c5 */ /* 0x000fe40000010000 */
[----:B------:R-:W-:-:S01]  /*1d40*/  FADD R145, RZ, R56 ;  /* 0x00000038ff917221 */ /* 0x000fc20000000000 */
[----:B------:R-:W-:Y:S01]  /*1d50*/  FADD R140, RZ, R57 ;  /* 0x00000039ff8c7221 */ /* 0x000fe20000000000 */
        /* <DEDUP_REMOVED lines=62> */
[----:B------:R-:W-:-:S06]  /*2140*/  UMOV UR6, URZ ;  /* 0x0000003f00067c82 */ /* 0x000fcc0008000000 */
.L_x_22:
[----:B------:R-:W-:-:S04]  /*2150*/  UIADD3 UR12, UR5, 0x1, URZ ;  /* 0x00000001050c7890 */ /* 0x000fc8000fffe03f */
[----:B------:R-:W-:-:S04]  /*2160*/  UISETP.NE.AND UP0, UPT, UR12, 0x4, UPT ;  /* 0x000000040c00788c */ /* 0x000fc8000bf05270 */
[----:B------:R-:W-:Y:S02]  /*2170*/  USEL UR8, URZ, 0x1, UP0 ;  /* 0x000000013f087887 */ /* 0x000fe40008000000 */
[----:B------:R-:W-:Y:S02]  /*2180*/  USEL UR12, UR12, URZ, UP0 ;  /* 0x0000003f0c0c7287 */ /* 0x000fe40008000000 */
[----:B------:R-:W-:-:S06]  /*2190*/  ULOP3.LUT UR8, UR4, UR8, URZ, 0x3c, !UPT ;  /* 0x0000000804087292 */ /* 0x000fcc000f8e3c3f */
[----:B------:R-:W-:Y:S01]  /*21a0*/  IMAD.U32 R144, RZ, RZ, UR8 ;  /* 0x00000008ff907e24 */ /* 0x000fe2000f8e00ff */
[----:B------:R-:W-:-:S06]  /*21b0*/  UMOV UR8, 0x1 ;  /* 0x0000000100087882 */ /* 0x000fcc0000000000 */
.L_x_17:
[----:B------:R-:W-:-:S04]  /*21c0*/  UISETP.LT.AND UP0, UPT, UR9, 0x1, UPT ;  /* 0x000000010900788c */ /* 0x000fc8000bf01270 */
[----:B------:R-:W-:-:S04]  /*21d0*/  USEL UR13, UR9, 0x1, UP0 ;  /* 0x00000001090d7887 */ /* 0x000fc80008000000 */
[----:B------:R-:W-:-:S04]  /*21e0*/  UIADD3 UR13, UR9, -UR13, URZ ;  /* 0x8000000d090d7290 */ /* 0x000fc8000fffe03f */
[----:B------:R-:W-:-:S06]  /*21f0*/  UISETP.GE.AND UP0, UPT, UR13, 0x1, UPT ;  /* 0x000000010d00788c */ /* 0x000fcc000bf06270 */
[----:B------:R-:W-:-:S13]  /*2200*/  PLOP3.LUT P0, PT, PT, PT, UP0, 0x80, 0x0 ;  /* 0x000000000000781c */ /* 0x000fda0003f0f008 */
[----:B------:R-:W-:Y:S05]  /*2210*/  @!P0 BRA `(.L_x_23) ;  /* 0x0000000800788947 */ /* 0x000fea0003800000 */
[----:B01----:R-:W-:Y:S01]  /*2220*/  IMAD.U32 R12, RZ, RZ, UR13 ;  /* 0x0000000dff0c7e24 */ /* 0x003fe2000f8e00ff */
[----:B------:R-:W-:Y:S01]  /*2230*/  ULDC UR14, c[0x0][0x50c] ;  /* 0x00014300000e7ab9 */ /* 0x000fe20000000800 */
[----:B------:R-:W-:-:S07]  /*2240*/  IMAD.U32 R13, RZ, RZ, UR5 ;  /* 0x00000005ff0d7e24 */ /* 0x000fce000f8e00ff */
.L_x_31:
[----:B------:R-:W-:-:S13]  /*2250*/  ISETP.NE.AND P1, PT, R142, 0x3, PT ;  /* 0x000000038e00780c */ /* 0x000fda0003f25270 */
[----:B------:R-:W-:Y:S05]  /*2260*/  @!P1 BRA `(.L_x_24) ;  /* 0x0000000000049947 */ /* 0x000fea0003800000 */
[----:B------:R-:W-:Y:S01]  /*2270*/  BPT.TRAP 0x1 ;  /* 0x000000040000795c */ /* 0x000fe20000300000 */
.L_x_24:
[----:B------:R-:W0:Y:S01]  /*2280*/  S2UR UR13, SR_CgaCtaId ;  /* 0x00000000000d79c3 */ /* 0x000e220000008800 */
[----:B------:R-:W-:Y:S01]  /*2290*/  UMOV UR10, 0x400 ;  /* 0x00000400000a7882 */ /* 0x000fe20000000000 */
[----:B------:R-:W-:Y:S01]  /*22a0*/  SHF.L.U32 R14, R144, 0x1f, RZ ;  /* 0x0000001f900e7819 */ /* 0x000fe200000006ff */
[----:B0-----:R-:W-:-:S04]  /*22b0*/  ULEA UR10, UR13, UR10, 0x18 ;  /* 0x0000000a0d0a7291 */ /* 0x001fc8000f8ec03f */
[----:B------:R-:W-:-:S09]  /*22c0*/  ULEA UR13, UR12, UR10, 0x3 ;  /* 0x0000000a0c0d7291 */ /* 0x000fd2000f8e183f */
[----:B------:R0:W1:Y:S01]  /*22d0*/  SYNCS.PHASECHK.TRANS64.TRYWAIT P0, [UR13], R14 ;  /* 0x0000000eff0075a7 */ /* 0x000062000800014d */
[----:B------:R-:W-:Y:S05]  /*22e0*/  @!P1 BRA `(.L_x_25) ;  /* 0x0000000000049947 */ /* 0x000fea0003800000 */
[----:B------:R-:W-:Y:S01]  /*22f0*/  BPT.TRAP 0x1 ;  /* 0x000000040000795c */ /* 0x000fe20000300000 */
.L_x_25:
[----:B-1----:R-:W-:Y:S05]  /*2300*/  @P0 BRA `(.L_x_26) ;  /* 0x0000000000080947 */ /* 0x002fea0003800000 */
[----:B------:R-:W1:Y:S02]  /*2310*/  SYNCS.PHASECHK.TRANS64.TRYWAIT P0, [UR13], R14 ;  /* 0x0000000eff0075a7 */ /* 0x000e64000800014d */
[----:B-1----:R-:W-:Y:S05]  /*2320*/  @!P0 BRA `(.L_x_27) ;  /* 0x0000007400b48947 */ /* 0x002fea0003800000 */
.L_x_26:
[----:B------:R-:W-:Y:S01]  /*2330*/  UIADD3 UR13, UR10, 0x20100, URZ ;  /* 0x000201000a0d7890 */ /* 0x000fe2000fffe03f */
[----:B------:R-:W-:Y:S01]  /*2340*/  WARPGROUP.ARRIVE ;  /* 0x00000000000079c5 */ /* 0x000fe20000000000 */
[----:B------:R-:W-:Y:S02]  /*2350*/  UISETP.NE.AND UP0, UPT, UR7, URZ, UPT ;  /* 0x0000003f0700728c */ /* 0x000fe4000bf05270 */
[----:B------:R-:W-:Y:S02]  /*2360*/  USHF.R.U32.HI UR13, URZ, 0x4, UR13 ;  /* 0x000000043f0d7899 */ /* 0x000fe4000801160d */
[----:B------:R-:W-:Y:S02]  /*2370*/  USEL UR8, UR8, URZ, !UP0 ;  /* 0x0000003f08087287 */ /* 0x000fe4000c000000 */
[----:B------:R-:W-:Y:S02]  /*2380*/  ULOP3.LUT UR13, UR13, 0x3fff, URZ, 0xc0, !UPT ;  /* 0x00003fff0d0d7892 */ /* 0x000fe4000f8ec03f */
[----:B------:R-:W-:-:S02]  /*2390*/  ULOP3.LUT UR7, UR11, 0x10000, URZ, 0xfc, !UPT ;  /* 0x000100000b077892 */ /* 0x000fc4000f8efc3f */
[----:B------:R-:W-:Y:S02]  /*23a0*/  ULOP3.LUT UR13, UR13, 0x10000, URZ, 0xfc, !UPT ;  /* 0x000100000d0d7892 */ /* 0x000fe4000f8efc3f */
[----:B------:R-:W-:Y:S02]  /*23b0*/  UISETP.NE.U32.AND UP0, UPT, UR8, URZ, UPT ;  /* 0x0000003f0800728c */ /* 0x000fe4000bf05070 */
[----:B------:R-:W-:Y:S02]  /*23c0*/  ULEA UR8, UR12, UR7, 0xb ;  /* 0x000000070c087291 */ /* 0x000fe4000f8e583f */
[----:B------:R-:W-:Y:S02]  /*23d0*/  ULEA UR7, UR12, UR13, 0x9 ;  /* 0x0000000d0c077291 */ /* 0x000fe4000f8e483f */
[----:B------:R-:W-:Y:S01]  /*23e0*/  UIADD3 UR13, UR8, 0x400, URZ ;  /* 0x00000400080d7890 */ /* 0x000fe2000fffe03f */
[----:B------:R-:W-:Y:S02]  /*23f0*/  UMOV UR17, 0x40000040 ;  /* 0x4000004000117882 */ /* 0x000fe40000000000 */
[----:B------:R-:W-:Y:S01]  /*2400*/  UMOV UR16, UR8 ;  /* 0x0000000800107c82 */ /* 0x000fe20008000000 */
[----:B------:R-:W-:Y:S01]  /*2410*/  UMOV UR19, 0x40000040 ;  /* 0x4000004000137882 */ /* 0x000fe20000000000 */
[----:B------:R-:W-:Y:S01]  /*2420*/  UMOV UR18, UR7 ;  /* 0x0000000700127c82 */ /* 0x000fe20008000000 */
[----:B------:R-:W-:Y:S01]  /*2430*/  UIADD3 UR6, UR6, 0x4, URZ ;  /* 0x0000000406067890 */ /* 0x000fe2000fffe03f */
[----:B------:R-:W-:Y:S01]  /*2440*/  QGMMA.64x64x32.F32.E4M3.E4M3 R56, gdesc[UR16], R56, UP0 ;  /* 0x00e00000103879f3 */ /* 0x000fe2000bf00838 */
[----:B------:R-:W-:Y:S01]  /*2450*/  UMOV UR16, UR13 ;  /* 0x0000000d00107c82 */ /* 0x000fe20008000000 */
[----:B------:R-:W-:Y:S01]  /*2460*/  UMOV UR17, 0x40000040 ;  /* 0x4000004000117882 */ /* 0x000fe20000000000 */
[----:B------:R-:W-:Y:S01]  /*2470*/  UIADD3 UR13, UR8, 0x402, URZ ;  /* 0x00000402080d7890 */ /* 0x000fe2000fffe03f */
[----:B------:R-:W-:Y:S01]  /*2480*/  QGMMA.64x64x32.F32.E4M3.E4M3 R24, gdesc[UR16], R24, UP0 ;  /* 0x00e00000101879f3 */ /* 0x000fe2000bf00818 */
[----:B------:R-:W-:-:S02]  /*2490*/  UIADD3 UR16, UR8, 0x2, URZ ;  /* 0x0000000208107890 */ /* 0x000fc4000fffe03f */
[----:B------:R-:W-:Y:S01]  /*24a0*/  UIADD3 UR18, UR7, 0x2, URZ ;  /* 0x0000000207127890 */ /* 0x000fe2000fffe03f */
[----:B------:R-:W-:Y:S01]  /*24b0*/  UMOV UR17, 0x40000040 ;  /* 0x4000004000117882 */ /* 0x000fe20000000000 */
[----:B------:R-:W-:Y:S01]  /*24c0*/  UMOV UR19, 0x40000040 ;  /* 0x4000004000137882 */ /* 0x000fe20000000000 */
[----:B------:R-:W-:-:S06]  /*24d0*/  UISETP.NE.AND UP0, UPT, UR6, UR14, UPT ;  /* 0x0000000e0600728c */ /* 0x000fcc000bf05270 */
[----:B------:R-:W-:Y:S01]  /*24e0*/  QGMMA.64x64x32.F32.E4M3.E4M3 R56, gdesc[UR16], R56 ;  /* 0x00e00000103879f3 */ /* 0x000fe20008700838 */
[----:B------:R-:W-:Y:S01]  /*24f0*/  UMOV UR16, UR13 ;  /* 0x0000000d00107c82 */ /* 0x000fe20008000000 */
[----:B------:R-:W-:Y:S01]  /*2500*/  UMOV UR17, 0x40000040 ;  /* 0x4000004000117882 */ /* 0x000fe20000000000 */
[----:B------:R-:W-:Y:S01]  /*2510*/  UIADD3 UR13, UR8, 0x404, URZ ;  /* 0x00000404080d7890 */ /* 0x000fe2000fffe03f */
[----:B------:R-:W-:Y:S01]  /*2520*/  QGMMA.64x64x32.F32.E4M3.E4M3 R24, gdesc[UR16], R24 ;  /* 0x00e00000101879f3 */ /* 0x000fe20008700818 */
[----:B------:R-:W-:Y:S02]  /*2530*/  UIADD3 UR16, UR8, 0x4, URZ ;  /* 0x0000000408107890 */ /* 0x000fe4000fffe03f */
[----:B------:R-:W-:Y:S01]  /*2540*/  UIADD3 UR18, UR7, 0x4, URZ ;  /* 0x0000000407127890 */ /* 0x000fe2000fffe03f */
[----:B------:R-:W-:Y:S01]  /*2550*/  UMOV UR17, 0x40000040 ;  /* 0x4000004000117882 */ /* 0x000fe20000000000 */
[----:B------:R-:W-:-:S07]  /*2560*/  UMOV UR19, 0x40000040 ;  /* 0x4000004000137882 */ /* 0x000fce0000000000 */
[----:B------:R-:W-:Y:S01]  /*2570*/  QGMMA.64x64x32.F32.E4M3.E4M3 R56, gdesc[UR16], R56 ;  /* 0x00e00000103879f3 */ /* 0x000fe20008700838 */
[----:B------:R-:W-:Y:S01]  /*2580*/  UMOV UR16, UR13 ;  /* 0x0000000d00107c82 */ /* 0x000fe20008000000 */
[----:B------:R-:W-:Y:S02]  /*2590*/  UMOV UR17, 0x40000040 ;  /* 0x4000004000117882 */ /* 0x000fe40000000000 */
[----:B------:R-:W-:Y:S01]  /*25a0*/  QGMMA.64x64x32.F32.E4M3.E4M3 R24, gdesc[UR16], R24 ;  /* 0x00e00000101879f3 */ /* 0x000fe20008700818 */
[----:B------:R-:W-:Y:S02]  /*25b0*/  UIADD3 UR16, UR8, 0x6, URZ ;  /* 0x0000000608107890 */ /* 0x000fe4000fffe03f */
[----:B------:R-:W-:Y:S02]  /*25c0*/  UIADD3 UR18, UR7, 0x6, URZ ;  /* 0x0000000607127890 */ /* 0x000fe4000fffe03f */
[----:B------:R-:W-:Y:S01]  /*25d0*/  UIADD3 UR8, UR8, 0x406, URZ ;  /* 0x0000040608087890 */ /* 0x000fe2000fffe03f */
[----:B------:R-:W-:Y:S01]  /*25e0*/  UMOV UR17, 0x40000040 ;  /* 0x4000004000117882 */ /* 0x000fe20000000000 */
[----:B------:R-:W-:Y:S01]  /*25f0*/  UMOV UR19, 0x40000040 ;  /* 0x4000004000137882 */ /* 0x000fe20000000000 */
[----:B------:R-:W-:-:S06]  /*2600*/  USEL UR7, URZ, 0x1, UP0 ;  /* 0x000000013f077887 */ /* 0x000fcc0008000000 */
[----:B------:R-:W-:Y:S01]  /*2610*/  ISETP.NE.AND P0, PT, RZ, UR7, PT ;  /* 0x00000007ff007c0c */ /* 0x000fe2000bf05270 */
[----:B------:R-:W-:Y:S01]  /*2620*/  QGMMA.64x64x32.F32.E4M3.E4M3 R56, gdesc[UR16], R56 ;  /* 0x00e00000103879f3 */ /* 0x000fe20008700838 */
[----:B------:R-:W-:Y:S01]  /*2630*/  UMOV UR16, UR8 ;  /* 0x0000000800107c82 */ /* 0x000fe20008000000 */
[----:B------:R-:W-:Y:S02]  /*2640*/  UMOV UR17, 0x40000040 ;  /* 0x4000004000117882 */ /* 0x000fe40000000000 */
[----:B------:R-:W-:Y:S03]  /*2650*/  QGMMA.64x64x32.F32.E4M3.E4M3 R24, gdesc[UR16], R24, gsb0 ;  /* 0x00e00000101879f3 */ /* 0x000fe60008000818 */
[----:B------:R-:W-:-:S05]  /*2660*/  WARPGROUP.DEPBAR.LE gsb0, 0x1 ;  /* 0x00008000000079c5 */ /* 0x000fca0000010100 */
[----:B------:R-:W-:Y:S05]  /*2670*/  @!P0 BRA `(.L_x_28) ;  /* 0x0000000400088947 */ /* 0x000fea0003800000 */
[----:B------:R-:W-:Y:S02]  /*2680*/  WARPGROUP.DEPBAR.LE gsb0, 0x0 ;  /* 0x00008000000079c5 */ /* 0x000fe40000010000 */
[----:B------:R-:W-:-:S01]  /*2690*/  FADD R145, R56, R145 ;  /* 0x0000009138917221 */ /* 0x000fc20000000000 */
[----:B------:R-:W-:Y:S01]  /*26a0*/  FADD R140, R57, R140 ;  /* 0x0000008c398c7221 */ /* 0x000fe20000000000 */
        /* <DEDUP_REMOVED lines=62> */
[----:B------:R-:W-:-:S06]  /*2a90*/  UMOV UR6, URZ ;  /* 0x0000003f00067c82 */ /* 0x000fcc0008000000 */
.L_x_28:
[----:B------:R-:W-:Y:S05]  /*2aa0*/  @!P1 BRA `(.L_x_29) ;  /* 0x0000000000049947 */ /* 0x000fea0003800000 */
[----:B------:R-:W-:Y:S01]  /*2ab0*/  BPT.TRAP 0x1 ;  /* 0x000000040000795c */ /* 0x000fe20000300000 */
.L_x_29:
[----:B------:R-:W-:-:S13]  /*2ac0*/  ISETP.NE.AND P0, PT, R6, RZ, PT ;  /* 0x000000ff0600720c */ /* 0x000fda0003f05270 */
[----:B01----:R-:W-:-:S05]  /*2ad0*/  @P0 LEA R14, R13, UR10, 0x3 ;  /* 0x0000000a0d0e0c11 */ /* 0x003fca000f8e18ff */
[----:B------:R-:W-:-:S05]  /*2ae0*/  @P0 VIADD R14, R14, 0x20 ;  /* 0x000000200e0e0836 */ /* 0x000fca0000000000 */
[----:B------:R-:W-:-:S04]  /*2af0*/  @P0 PRMT R14, R5, 0x654, R14 ;  /* 0x00000654050e0816 */ /* 0x000fc8000000000e */
[----:B------:R0:W-:Y:S01]  /*2b00*/  @P0 SYNCS.ARRIVE.TRANS64.RED.A1T0 RZ, [R14+URZ], RZ ;  /* 0x000000ff0eff09a7 */ /* 0x0001e2000810043f */
[----:B------:R-:W-:-:S13]  /*2b10*/  ISETP.GT.U32.AND P0, PT, R4, 0x1, PT ;  /* 0x000000010400780c */ /* 0x000fda0003f04070 */
[----:B0-----:R-:W-:Y:S05]  /*2b20*/  @P0 BRA `(.L_x_30) ;  /* 0x0000000000040947 */ /* 0x001fea0003800000 */
[----:B------:R-:W-:Y:S01]  /*2b30*/  BPT.TRAP 0x1 ;  /* 0x000000040000795c */ /* 0x000fe20000300000 */
.L_x_30:
[----:B------:R-:W-:Y:S01]  /*2b40*/  UIADD3 UR12, UR12, 0x1, URZ ;  /* 0x000000010c0c7890 */ /* 0x000fe2000fffe03f */
[C---:B------:R-:W-:Y:S01]  /*2b50*/  ISETP.GT.AND P1, PT, R12.reuse, 0x1, PT ;  /* 0x000000010c00780c */ /* 0x040fe20003f24270 */
[----:B------:R-:W-:Y:S02]  /*2b60*/  VIADD R13, R13, 0x1 ;  /* 0x000000010d0d7836 */ /* 0x000fe40000000000 */
[----:B------:R-:W-:Y:S01]  /*2b70*/  UISETP.NE.AND UP0, UPT, UR12, 0x4, UPT ;  /* 0x000000040c00788c */ /* 0x000fe2000bf05270 */
[----:B------:R-:W-:Y:S02]  /*2b80*/  VIADD R12, R12, 0xffffffff ;  /* 0xffffffff0c0c7836 */ /* 0x000fe40000000000 */
[C---:B------:R-:W-:Y:S01]  /*2b90*/  ISETP.NE.AND P0, PT, R13.reuse, 0x4, PT ;  /* 0x000000040d00780c */ /* 0x040fe20003f05270 */
[----:B------:R-:W-:Y:S02]  /*2ba0*/  USEL UR8, URZ, 0x1, UP0 ;  /* 0x000000013f087887 */ /* 0x000fe40008000000 */
[----:B------:R-:W-:Y:S01]  /*2bb0*/  USEL UR12, UR12, URZ, UP0 ;  /* 0x0000003f0c0c7287 */ /* 0x000fe20008000000 */
[----:B------:R-:W-:-:S03]  /*2bc0*/  SEL R13, R13, RZ, P0 ;  /* 0x000000ff0d0d7207 */ /* 0x000fc60000000000 */
[----:B------:R-:W-:Y:S01]  /*2bd0*/  LOP3.LUT R144, R144, UR8, RZ, 0x3c, !PT ;  /* 0x0000000890907c12 */ /* 0x000fe2000f8e3cff */
[----:B------:R-:W-:Y:S01]  /*2be0*/  UMOV UR8, 0x1 ;  /* 0x0000000100087882 */ /* 0x000fe20000000000 */
[----:B------:R-:W-:Y:S06]  /*2bf0*/  @P1 BRA `(.L_x_31) ;  /* 0xfffffff400941947 */ /* 0x000fec000383ffff */
.L_x_23:
[----:B------:R-:W-:Y:S01]  /*2c00*/  UISETP.NE.AND UP0, UPT, UR6, URZ, UPT ;  /* 0x0000003f0600728c */ /* 0x000fe2000bf05270 */
[----:B01----:R-:W0:Y:S03]  /*2c10*/  LDC R12, c[0x0][0x28c] ;  /* 0x0000a300ff0c7b82 */ /* 0x003e260000000800 */
[----:B------:R-:W-:-:S06]  /*2c20*/  USEL UR6, URZ, 0x1, !UP0 ;  /* 0x000000013f067887 */ /* 0x000fcc000c000000 */
[----:B------:R-:W-:Y:S02]  /*2c30*/  ISETP.NE.AND P0, PT, RZ, UR6, PT ;  /* 0x00000006ff007c0c */ /* 0x000fe4000bf05270 */
[----:B0-----:R-:W-:-:S11]  /*2c40*/  ISETP.GE.AND P1, PT, R12, 0x1, PT ;  /* 0x000000010c00780c */ /* 0x001fd60003f26270 */
[----:B------:R-:W-:Y:S05]  /*2c50*/  @!P0 BRA `(.L_x_32) ;  /* 0x0000000400048947 */ /* 0x000fea0003800000 */
[----:B------:R-:W-:Y:S02]  /*2c60*/  WARPGROUP.DEPBAR.LE gsb0, 0x0 ;  /* 0x00008000000079c5 */ /* 0x000fe40000010000 */
[----:B------:R-:W-:Y:S01]  /*2c70*/  FADD R145, R56, R145 ;  /* 0x0000009138917221 */ /* 0x000fe20000000000 */
        /* <DEDUP_REMOVED lines=62> */
[----:B------:R-:W-:-:S07]  /*3060*/  FADD R18, R18, R55 ;  /* 0x0000003712127221 */ /* 0x000fce0000000000 */
.L_x_32:
[----:B------:R-:W-:Y:S02]  /*3070*/  WARPGROUP.DEPBAR.LE gsb0, 0x0 ;  /* 0x00008000000079c5 */ /* 0x000fe40000010000 */
[----:B------:R-:W-:Y:S05]  /*3080*/  @!P1 BRA `(.L_x_33) ;  /* 0x0000000000489947 */ /* 0x000fea0003800000 */
[----:B------:R-:W-:-:S13]  /*3090*/  ISETP.NE.AND P0, PT, R142, 0x3, PT ;  /* 0x000000038e00780c */ /* 0x000fda0003f05270 */
[----:B------:R-:W-:Y:S05]  /*30a0*/  @!P0 BRA `(.L_x_34) ;  /* 0x0000000000048947 */ /* 0x000fea0003800000 */
[----:B------:R-:W-:Y:S01]  /*30b0*/  BPT.TRAP 0x1 ;  /* 0x000000040000795c */ /* 0x000fe20000300000 */
.L_x_34:
[----:B------:R-:W-:Y:S01]  /*30c0*/  ISETP.NE.AND P0, PT, R6, RZ, PT ;  /* 0x000000ff0600720c */ /* 0x000fe20003f05270 */
[----:B------:R-:W-:Y:S01]  /*30d0*/  UISETP.LT.AND UP1, UPT, UR9, 0x1, UPT ;  /* 0x000000010900788c */ /* 0x000fe2000bf21270 */
[----:B------:R-:W-:-:S11]  /*30e0*/  IMAD.U32 R13, RZ, RZ, UR10 ;  /* 0x0000000aff0d7e24 */ /* 0x000fd6000f8e00ff */
[----:B------:R-:W-:-:S05]  /*30f0*/  VOTEU.ANY UP0, P0 ;  /* 0x00000000003f7886 */ /* 0x000fca0000000100 */
[----:B------:R-:W-:-:S04]  /*3100*/  @UP0 USEL UR6, UR9, 0x1, UP1 ;  /* 0x0000000109060887 */ /* 0x000fc80008800000 */
[----:B------:R-:W-:-:S06]  /*3110*/  @UP0 UIADD3 UR6, UR5, UR9, -UR6 ;  /* 0x0000000905060290 */ /* 0x000fcc000fffe806 */
[----:B------:R-:W-:-:S04]  /*3120*/  IMAD.U32 R12, RZ, RZ, UR6 ;  /* 0x00000006ff0c7e24 */ /* 0x000fc8000f8e00ff */
[----:B------:R-:W-:-:S05]  /*3130*/  @P0 IMAD.SHL.U32 R12, R12, 0x8, RZ ;  /* 0x000000080c0c0824 */ /* 0x000fca00078e00ff */
[----:B------:R-:W-:-:S04]  /*3140*/  @P0 LOP3.LUT R12, R12, 0x18, RZ, 0xc0, !PT ;  /* 0x000000180c0c0812 */ /* 0x000fc800078ec0ff */
[----:B------:R-:W-:-:S04]  /*3150*/  @P0 IADD3 R12, R13, 0x20, R12 ;  /* 0x000000200d0c0810 */ /* 0x000fc80007ffe00c */
[----:B------:R-:W-:-:S04]  /*3160*/  @P0 PRMT R12, R5, 0x654, R12 ;  /* 0x00000654050c0816 */ /* 0x000fc8000000000c */
[----:B------:R0:W-:Y:S01]  /*3170*/  @P0 SYNCS.ARRIVE.TRANS64.RED.A1T0 RZ, [R12+URZ], RZ ;  /* 0x000000ff0cff09a7 */ /* 0x0001e2000810043f */
[----:B------:R-:W-:-:S13]  /*3180*/  ISETP.GT.U32.AND P0, PT, R4, 0x1, PT ;  /* 0x000000010400780c */ /* 0x000fda0003f04070 */
[----:B0-----:R-:W-:Y:S05]  /*3190*/  @P0 BRA `(.L_x_33) ;  /* 0x0000000000040947 */ /* 0x001fea0003800000 */
[----:B------:R-:W-:Y:S01]  /*31a0*/  BPT.TRAP 0x1 ;  /* 0x000000040000795c */ /* 0x000fe20000300000 */
.L_x_33:
[----:B------:R-:W0:Y:S01]  /*31b0*/  LDC R24, c[0x0][0x288] ;  /* 0x0000a200ff187b82 */ /* 0x000e220000000800 */
[----:B------:R-:W-:Y:S01]  /*31c0*/  IMAD.SHL.U32 R35, R10, 0x40, RZ ;  /* 0x000000400a237824 */ /* 0x000fe200078e00ff */
[--C-:B------:R-:W-:Y:S01]  /*31d0*/  SHF.R.U32.HI R12, RZ, 0x2, R0.reuse ;  /* 0x00000002ff0c7819 */ /* 0x100fe20000011600 */
[----:B------:R-:W-:Y:S01]  /*31e0*/  IMAD.SHL.U32 R36, R11, 0x100, RZ ;  /* 0x000001000b247824 */ /* 0x000fe200078e00ff */
[C---:B------:R-:W-:Y:S01]  /*31f0*/  LOP3.LUT R14, R0.reuse, 0x60, RZ, 0xc0, !PT ;  /* 0x00000060000e7812 */ /* 0x040fe200078ec0ff */
[----:B------:R-:W-:Y:S01]  /*3200*/  ULDC UR6, c[0x0][0x284] ;  /* 0x0000a10000067ab9 */ /* 0x000fe20000000800 */
[----:B------:R-:W-:Y:S01]  /*3210*/  SHF.R.U32.HI R15, RZ, 0x7, R0 ;  /* 0x00000007ff0f7819 */ /* 0x000fe20000011600 */
[----:B------:R-:W-:Y:S01]  /*3220*/  IMAD.SHL.U32 R28, R0, 0x2, RZ ;  /* 0x00000002001c7824 */ /* 0x000fe200078e00ff */
[----:B------:R-:W-:Y:S01]  /*3230*/  LOP3.LUT R13, R12, 0x7, RZ, 0xc0, !PT ;  /* 0x000000070c0d7812 */ /* 0x000fe200078ec0ff */
[----:B------:R-:W-:Y:S01]  /*3240*/  IMAD.MOV.U32 R34, RZ, RZ, -0x1 ;  /* 0xffffffffff227424 */ /* 0x000fe200078e00ff */
[----:B------:R-:W-:-:S02]  /*3250*/  SHF.R.U32.HI R14, RZ, 0x1, R14 ;  /* 0x00000001ff0e7819 */ /* 0x000fc4000001160e */
[----:B------:R-:W-:Y:S02]  /*3260*/  LOP3.LUT R12, R15, 0x1, RZ, 0xc0, !PT ;  /* 0x000000010f0c7812 */ /* 0x000fe400078ec0ff */
[----:B------:R-:W-:Y:S02]  /*3270*/  IADD3 R25, RZ, -R14, -R13 ;  /* 0x8000000eff197210 */ /* 0x000fe40007ffe80d */
[----:B------:R-:W-:Y:S01]  /*3280*/  LOP3.LUT R15, R0, 0x3, RZ, 0xc0, !PT ;  /* 0x00000003000f7812 */ /* 0x000fe200078ec0ff */
[C---:B------:R-:W-:Y:S01]  /*3290*/  IMAD.SHL.U32 R26, R12.reuse, 0x40, RZ ;  /* 0x000000400c1a7824 */ /* 0x040fe200078e00ff */
[----:B------:R-:W-:Y:S01]  /*32a0*/  LOP3.LUT R28, R35, 0x6, R28, 0xf8, !PT ;  /* 0x00000006231c7812 */ /* 0x000fe200078ef81c */
[----:B------:R-:W-:-:S03]  /*32b0*/  IMAD R25, R12, -0x40, R25 ;  /* 0xffffffc00c197824 */ /* 0x000fc600078e0219 */
[----:B------:R-:W-:Y:S01]  /*32c0*/  LOP3.LUT R37, R26, 0x40, R13, 0xe2, !PT ;  /* 0x000000401a257812 */ /* 0x000fe200078ee20d */
[----:B------:R-:W-:Y:S01]  /*32d0*/  IMAD.WIDE R26, R11, 0x100, RZ ;  /* 0x000001000b1a7825 */ /* 0x000fe200078e02ff */
[----:B0-----:R-:W-:-:S03]  /*32e0*/  ISETP.GE.AND P0, PT, R35, R24, PT ;  /* 0x000000182300720c */ /* 0x001fc60003f06270 */
[----:B------:R-:W-:Y:S01]  /*32f0*/  IMAD R10, R15, -0x2, R24 ;  /* 0xfffffffe0f0a7824 */ /* 0x000fe200078e0218 */
[C---:B------:R-:W-:Y:S02]  /*3300*/  ISETP.GE.OR P0, PT, R36.reuse, UR6, P0 ;  /* 0x0000000624007c0c */ /* 0x040fe40008706670 */
[----:B------:R-:W-:Y:S01]  /*3310*/  IADD3 R36, -R36, UR6, R25 ;  /* 0x0000000624247c10 */ /* 0x000fe2000fffe119 */
[----:B------:R-:W-:Y:S01]  /*3320*/  IMAD.IADD R35, R10, 0x1, -R35 ;  /* 0x000000010a237824 */ /* 0x000fe200078e0a23 */
[----:B------:R-:W-:-:S09]  /*3330*/  LOP3.LUT R37, R26, R37, R14, 0xfe, !PT ;  /* 0x000000251a257212 */ /* 0x000fd200078efe0e */
[----:B------:R-:W-:Y:S05]  /*3340*/  @P0 BRA `(.L_x_35) ;  /* 0x0000004800200947 */ /* 0x000fea0003800000 */
[----:B------:R-:W0:Y:S01]  /*3350*/  LDC.64 R32, c[0x0][0x5c8] ;  /* 0x00017200ff207b82 */ /* 0x000e220000000a00 */
[----:B------:R-:W-:Y:S01]  /*3360*/  SHF.R.S32.HI R38, RZ, 0x1f, R7 ;  /* 0x0000001fff267819 */ /* 0x000fe20000011407 */
[----:B------:R-:W-:Y:S01]  /*3370*/  ULDC.64 UR6, c[0x0][0x5d0] ;  /* 0x0001740000067ab9 */ /* 0x000fe20000000a00 */
[----:B------:R-:W-:Y:S01]  /*3380*/  SHF.R.S32.HI R29, RZ, 0x1f, R28 ;  /* 0x0000001fff1d7819 */ /* 0x000fe2000001141c */
[----:B------:R-:W-:Y:S02]  /*3390*/  BSSY B0, `(.L_x_35) ;  /* 0x0000483000007945 */ /* 0x000fe40003800000 */
[----:B------:R-:W-:-:S04]  /*33a0*/  IMAD R10, R38, UR6, RZ ;  /* 0x00000006260a7c24 */ /* 0x000fc8000f8e02ff */
[C---:B------:R-:W-:Y:S02]  /*33b0*/  IMAD R13, R7.reuse, UR7, R10 ;  /* 0x00000007070d7c24 */ /* 0x040fe4000f8e020a */
[----:B------:R-:W-:Y:S01]  /*33c0*/  IMAD.WIDE.U32 R10, R7, UR6, R28 ;  /* 0x00000006070a7c25 */ /* 0x000fe2000f8e001c */
[----:B------:R-:W-:-:S03]  /*33d0*/  ULDC.64 UR6, c[0x0][0x5c0] ;  /* 0x0001700000067ab9 */ /* 0x000fc60000000a00 */
[----:B------:R-:W-:Y:S02]  /*33e0*/  IMAD.IADD R11, R11, 0x1, R13 ;  /* 0x000000010b0b7824 */ /* 0x000fe400078e020d */
[----:B0-----:R-:W-:Y:S01]  /*33f0*/  IMAD R12, R27, R32, RZ ;  /* 0x000000201b0c7224 */ /* 0x001fe200078e02ff */
[----:B------:R-:W-:-:S03]  /*3400*/  SHF.L.U64.HI R30, R32, 0x7, R33 ;  /* 0x00000007201e7819 */ /* 0x000fc60000010221 */
[C---:B------:R-:W-:Y:S02]  /*3410*/  IMAD R15, R37.reuse, R33, R12 ;  /* 0x00000021250f7224 */ /* 0x040fe400078e020c */
[----:B------:R-:W-:-:S04]  /*3420*/  IMAD.WIDE.U32 R12, R37, R32, R10 ;  /* 0x00000020250c7225 */ /* 0x000fc800078e000a */
[----:B------:R-:W-:Y:S01]  /*3430*/  IMAD.IADD R13, R13, 0x1, R15 ;  /* 0x000000010d0d7824 */ /* 0x000fe200078e020f */
[----:B------:R-:W-:Y:S01]  /*3440*/  IADD3 R24, P2, R12, UR6, RZ ;  /* 0x000000060c187c10 */ /* 0x000fe2000ff5e0ff */
[C---:B------:R-:W-:Y:S01]  /*3450*/  IMAD.SHL.U32 R11, R32.reuse, 0x80, RZ ;  /* 0x00000080200b7824 */ /* 0x040fe200078e00ff */
[C---:B------:R-:W-:Y:S02]  /*3460*/  LEA R10, P4, R32.reuse, R12, 0x3 ;  /* 0x0000000c200a7211 */ /* 0x040fe400078818ff */
[----:B------:R-:W-:Y:S02]  /*3470*/  IADD3.X R25, R13, UR7, RZ, P2, !PT ;  /* 0x000000070d197c10 */ /* 0x000fe400097fe4ff */
[----:B---3-5:R-:W-:Y:S02]  /*3480*/  FSETP.NEU.AND P2, PT, R9, RZ, PT ;  /* 0x000000ff0900720b */ /* 0x028fe40003f4d000 */
[----:B------:R-:W-:Y:S02]  /*3490*/  LEA.HI.X R31, R32, R13, R33, 0x3, P4 ;  /* 0x0000000d201f7211 */ /* 0x000fe400020f1c21 */
[----:B------:R-:W-:-:S02]  /*34a0*/  IADD3 R14, P4, R10, UR6, RZ ;  /* 0x000000060a0e7c10 */ /* 0x000fc4000ff9e0ff */
[--C-:B------:R-:W-:Y:S02]  /*34b0*/  IADD3 R12, P1, P0, R12, UR6, R11.reuse ;  /* 0x000000060c0c7c10 */ /* 0x100fe4000f83e00b */
[----:B------:R-:W-:Y:S02]  /*34c0*/  IADD3 R10, P5, P6, R10, UR6, R11 ;  /* 0x000000060a0a7c10 */ /* 0x000fe4000febe00b */
[--C-:B------:R-:W-:Y:S02]  /*34d0*/  IADD3.X R13, R13, UR7, R30.reuse, P1, P0 ;  /* 0x000000070d0d7c10 */ /* 0x100fe40008fe041e */
[C---:B------:R-:W-:Y:S02]  /*34e0*/  IADD3.X R15, R31.reuse, UR7, RZ, P4, !PT ;  /* 0x000000071f0f7c10 */ /* 0x040fe4000a7fe4ff */
[----:B------:R-:W-:Y:S01]  /*34f0*/  IADD3.X R11, R31, UR7, R30, P5, P6 ;  /* 0x000000071f0b7c10 */ /* 0x000fe2000afec41e */
[----:B------:R-:W-:Y:S06]  /*3500*/  @!P2 BRA `(.L_x_36) ;  /* 0x00000034009ca947 */ /* 0x000fec0003800000 */
[----:B------:R-:W-:Y:S01]  /*3510*/  ULDC.64 UR6, c[0x0][0x5b8] ;  /* 0x00016e0000067ab9 */ /* 0x000fe20000000a00 */
[----:B------:R-:W-:Y:S01]  /*3520*/  ISETP.GE.AND P0, PT, R36, 0x1, PT ;  /* 0x000000012400780c */ /* 0x000fe20003f06270 */
[----:B------:R-:W-:Y:S01]  /*3530*/  IMAD R30, R38, UR6, RZ ;  /* 0x00000006261e7c24 */ /* 0x000fe2000f8e02ff */
[----:B------:R-:W-:Y:S01]  /*3540*/  ULDC.64 UR10, c[0x0][0x5a8] ;  /* 0x00016a00000a7ab9 */ /* 0x000fe20000000a00 */
[----:B------:R-:W-:Y:S01]  /*3550*/  IMAD.WIDE.U32 R28, R7, UR6, R28 ;  /* 0x00000006071c7c25 */ /* 0x000fe2000f8e001c */
[----:B------:R-:W-:Y:S01]  /*3560*/  ISETP.LT.OR P4, PT, R35, 0x1, !P0 ;  /* 0x000000012300780c */ /* 0x000fe20004781670 */
[----:B------:R-:W-:Y:S02]  /*3570*/  BSSY B1, `(.L_x_37) ;  /* 0x000000c000017945 */ /* 0x000fe40003800000 */
[----:B------:R-:W-:Y:S01]  /*3580*/  IMAD R7, R7, UR7, R30 ;  /* 0x0000000707077c24 */ /* 0x000fe2000f8e021e */
[----:B------:R-:W-:Y:S02]  /*3590*/  ULDC.64 UR6, c[0x0][0x5b0] ;  /* 0x00016c0000067ab9 */ /* 0x000fe40000000a00 */
[----:B------:R-:W-:-:S02]  /*35a0*/  IMAD R32, R27, UR6, RZ ;  /* 0x000000061b207c24 */ /* 0x000fc4000f8e02ff */
[----:B------:R-:W-:Y:S02]  /*35b0*/  IMAD.IADD R29, R29, 0x1, R7 ;  /* 0x000000011d1d7824 */ /* 0x000fe400078e0207 */
[C---:B------:R-:W-:Y:S02]  /*35c0*/  IMAD R7, R37.reuse, UR7, R32 ;  /* 0x0000000725077c24 */ /* 0x040fe4000f8e0220 */
[----:B------:R-:W-:-:S03]  /*35d0*/  IMAD.WIDE.U32 R30, R37, UR6, R28 ;  /* 0x00000006251e7c25 */ /* 0x000fc6000f8e001c */
[----:B------:R-:W-:-:S04]  /*35e0*/  IADD3 R30, P1, R30, UR10, RZ ;  /* 0x0000000a1e1e7c10 */ /* 0x000fc8000ff3e0ff */
[--C-:B------:R-:W-:Y:S02]  /*35f0*/  IADD3.X R31, R31, UR11, R7.reuse, P1, !PT ;  /* 0x0000000b1f1f7c10 */ /* 0x100fe40008ffe407 */
[----:B------:R-:W-:Y:S01]  /*3600*/  PRMT R7, RZ, 0x7610, R7 ;  /* 0x00007610ff077816 */ /* 0x000fe20000000007 */
[----:B------:R-:W-:Y:S06]  /*3610*/  @P4 BRA `(.L_x_38) ;  /* 0x0000000000044947 */ /* 0x000fec0003800000 */
[----:B------:R0:W5:Y:S02]  /*3620*/  LDG.E.U8 R7, desc[UR20][R30.64] ;  /* 0x000000141e077981 */ /* 0x000164000c1e1100 */
.L_x_38:
[----:B------:R-:W-:Y:S05]  /*3630*/  BSYNC B1 ;  /* 0x0000000000017941 */ /* 0x000fea0003800000 */
.L_x_37:
[----:B-----5:R-:W-:Y:S01]  /*3640*/  LOP3.LUT R7, R7, 0xff, RZ, 0xc0, !PT ;  /* 0x000000ff07077812 */ /* 0x020fe200078ec0ff */
[----:B------:R-:W-:Y:S01]  /*3650*/  BSSY B1, `(.L_x_39) ;  /* 0x000000b000017945 */ /* 0x000fe20003800000 */
[----:B------:R-:W-:Y:S02]  /*3660*/  ISETP.LT.OR P2, PT, R35, 0x2, !P0 ;  /* 0x000000022300780c */ /* 0x000fe40004741670 */
[----:B------:R-:W-:-:S05]  /*3670*/  F2FP.F16.E4M3.UNPACK_B R7, R7 ;  /* 0x00000007ff07723e */ /* 0x000fca00020006ff */
[----:B------:R-:W-:Y:S01]  /*3680*/  HADD2.F32 R32, -RZ, R7.H0_H0 ;  /* 0x20000007ff207230 */ /* 0x000fe20000004100 */
[----:B------:R-:W-:-:S04]  /*3690*/  PRMT R7, RZ, 0x7610, R7 ;  /* 0x00007610ff077816 */ /* 0x000fc80000000007 */
[----:B------:R-:W-:-:S04]  /*36a0*/  FMUL R32, R32, R9 ;  /* 0x0000000920207220 */ /* 0x000fc80000400000 */
[----:B--2---:R-:W-:-:S05]  /*36b0*/  FFMA R32, R145, R8, R32 ;  /* 0x0000000891207223 */ /* 0x004fca0000000020 */
[----:B------:R-:W-:-:S05]  /*36c0*/  F2FP.SATFINITE.E4M3.F32.PACK_AB_MERGE_C R33, RZ, R32, RZ ;  /* 0x00000020ff21723e */ /* 0x000fca00048070ff */
[----:B------:R1:W-:Y:S01]  /*36d0*/  @!P4 STG.E.U8 desc[UR20][R24.64], R33 ;  /* 0x000000211800c986 */ /* 0x0003e2000c101114 */
[----:B------:R-:W-:Y:S05]  /*36e0*/  @P2 BRA `(.L_x_40) ;  /* 0x0000000000042947 */ /* 0x000fea0003800000 */
[----:B------:R2:W5:Y:S02]  /*36f0*/  LDG.E.U8 R7, desc[UR20][R30.64+0x1] ;  /* 0x000001141e077981 */ /* 0x000564000c1e1100 */
.L_x_40:
[----:B------:R-:W-:Y:S05]  /*3700*/  BSYNC B1 ;  /* 0x0000000000017941 */ /* 0x000fea0003800000 */
.L_x_39:
[----:B-----5:R-:W-:Y:S01]  /*3710*/  LOP3.LUT R7, R7, 0xff, RZ, 0xc0, !PT ;  /* 0x000000ff07077812 */ /* 0x020fe200078ec0ff */
[----:B------:R-:W-:Y:S01]  /*3720*/  BSSY B1, `(.L_x_41) ;  /* 0x0000013000017945 */ /* 0x000fe20003800000 */
[----:B------:R-:W-:Y:S02]  /*3730*/  IADD3 R39, P1, R37, 0x8, RZ ;  /* 0x0000000825277810 */ /* 0x000fe40007f3e0ff */
[----:B------:R-:W-:-:S03]  /*3740*/  F2FP.F16.E4M3.UNPACK_B R7, R7 ;  /* 0x00000007ff07723e */ /* 0x000fc600020006ff */
[----:B-1----:R-:W-:Y:S01]  /*3750*/  IMAD.X R33, RZ, RZ, R27, P1 ;  /* 0x000000ffff217224 */ /* 0x002fe200008e061b */
[----:B------:R-:W-:Y:S01]  /*3760*/  ISETP.GE.AND P1, PT, R36, 0x9, PT ;  /* 0x000000092400780c */ /* 0x000fe20003f26270 */
[----:B------:R-:W-:Y:S02]  /*3770*/  HADD2.F32 R32, -RZ, R7.H0_H0 ;  /* 0x20000007ff207230 */ /* 0x000fe40000004100 */
[----:B------:R-:W-:Y:S01]  /*3780*/  IMAD R38, R33, UR6, RZ ;  /* 0x0000000621267c24 */ /* 0x000fe2000f8e02ff */
[----:B------:R-:W-:Y:S02]  /*3790*/  ISETP.LT.OR P5, PT, R35, 0x1, !P1 ;  /* 0x000000012300780c */ /* 0x000fe40004fa1670 */
[----:B------:R-:W-:Y:S01]  /*37a0*/  FMUL R7, R32, R9 ;  /* 0x0000000920077220 */ /* 0x000fe20000400000 */
[----:B------:R-:W-:-:S04]  /*37b0*/  IMAD.WIDE.U32 R32, R39, UR6, R28 ;  /* 0x0000000627207c25 */ /* 0x000fc8000f8e001c */
[----:B------:R-:W-:Y:S01]  /*37c0*/  FFMA R7, R140, R8, R7 ;  /* 0x000000088c077223 */ /* 0x000fe20000000007 */
[----:B------:R-:W-:Y:S01]  /*37d0*/  IMAD R39, R39, UR7, R38 ;  /* 0x0000000727277c24 */ /* 0x000fe2000f8e0226 */
[----:B------:R-:W-:-:S03]  /*37e0*/  IADD3 R32, P4, R32, UR10, RZ ;  /* 0x0000000a20207c10 */ /* 0x000fc6000ff9e0ff */
[----:B------:R-:W-:Y:S02]  /*37f0*/  F2FP.SATFINITE.E4M3.F32.PACK_AB_MERGE_C R41, RZ, R7, RZ ;  /* 0x00000007ff29723e */ /* 0x000fe400048070ff */
[----:B------:R-:W-:Y:S02]  /*3800*/  IADD3.X R33, R33, UR11, R39, P4, !PT ;  /* 0x0000000b21217c10 */ /* 0x000fe4000a7fe427 */
[----:B------:R-:W-:Y:S01]  /*3810*/  PRMT R7, RZ, 0x7610, R7 ;  /* 0x00007610ff077816 */ /* 0x000fe20000000007 */
[----:B------:R1:W-:Y:S01]  /*3820*/  @!P2 STG.E.U8 desc[UR20][R24.64+0x1], R41 ;  /* 0x000001291800a986 */ /* 0x0003e2000c101114 */
[----:B------:R-:W-:Y:S05]  /*3830*/  @P5 BRA `(.L_x_42) ;  /* 0x0000000000045947 */ /* 0x000fea0003800000 */
[----:B------:R3:W5:Y:S02]  /*3840*/  LDG.E.U8 R7, desc[UR20][R32.64] ;  /* 0x0000001420077981 */ /* 0x000764000c1e1100 */
.L_x_42:
[----:B------:R-:W-:Y:S05]  /*3850*/  BSYNC B1 ;  /* 0x0000000000017941 */ /* 0x000fea0003800000 */
.L_x_41:
[----:B-----5:R-:W-:Y:S01]  /*3860*/  LOP3.LUT R7, R7, 0xff, RZ, 0xc0, !PT ;  /* 0x000000ff07077812 */ /* 0x020fe200078ec0ff */
[----:B------:R-:W-:Y:S01]  /*3870*/  BSSY B1, `(.L_x_43) ;  /* 0x000000b000017945 */ /* 0x000fe20003800000 */
[----:B------:R-:W-:Y:S02]  /*3880*/  ISETP.LT.OR P2, PT, R35, 0x2, !P1 ;  /* 0x000000022300780c */ /* 0x000fe40004f41670 */
[----:B------:R-:W-:-:S05]  /*3890*/  F2FP.F16.E4M3.UNPACK_B R7, R7 ;  /* 0x00000007ff07723e */ /* 0x000fca00020006ff */
[----:B------:R-:W-:Y:S01]  /*38a0*/  HADD2.F32 R38, -RZ, R7.H0_H0 ;  /* 0x20000007ff267230 */ /* 0x000fe20000004100 */
[----:B------:R-:W-:-:S04]  /*38b0*/  PRMT R7, RZ, 0x7610, R7 ;  /* 0x00007610ff077816 */ /* 0x000fc80000000007 */
[----:B------:R-:W-:-:S04]  /*38c0*/  FMUL R38, R38, R9 ;  /* 0x0000000926267220 */ /* 0x000fc80000400000 */
[----:B------:R-:W-:-:S05]  /*38d0*/  FFMA R38, R143, R8, R38 ;  /* 0x000000088f267223 */ /* 0x000fca0000000026 */
[----:B------:R-:W-:-:S05]  /*38e0*/  F2FP.SATFINITE.E4M3.F32.PACK_AB_MERGE_C R39, RZ, R38, RZ ;  /* 0x00000026ff27723e */ /* 0x000fca00048070ff */
[----:B------:R4:W-:Y:S01]  /*38f0*/  @!P5 STG.E.U8 desc[UR20][R14.64], R39 ;  /* 0x000000270e00d986 */ /* 0x0009e2000c101114 */
[----:B------:R-:W-:Y:S05]  /*3900*/  @P2 BRA `(.L_x_44) ;  /* 0x0000000000042947 */ /* 0x000fea0003800000 */
[----:B------:R0:W5:Y:S02]  /*3910*/  LDG.E.U8 R7, desc[UR20][R32.64+0x1] ;  /* 0x0000011420077981 */ /* 0x000164000c1e1100 */
.L_x_44:
[----:B------:R-:W-:Y:S05]  /*3920*/  BSYNC B1 ;  /* 0x0000000000017941 */ /* 0x000fea0003800000 */
.L_x_43:
[----:B-----5:R-:W-:Y:S01]  /*3930*/  LOP3.LUT R7, R7, 0xff, RZ, 0xc0, !PT ;  /* 0x000000ff07077812 */ /* 0x020fe200078ec0ff */
[----:B------:R-:W-:Y:S01]  /*3940*/  BSSY B1, `(.L_x_45) ;  /* 0x000000b000017945 */ /* 0x000fe20003800000 */
[----:B------:R-:W-:Y:S02]  /*3950*/  ISETP.LT.OR P4, PT, R35, 0x9, !P0 ;  /* 0x000000092300780c */ /* 0x000fe40004781670 */
[----:B------:R-:W-:-:S05]  /*3960*/  F2FP.F16.E4M3.UNPACK_B R7, R7 ;  /* 0x00000007ff07723e */ /* 0x000fca00020006ff */
[----:B------:R-:W-:-:S05]  /*3970*/  HADD2.F32 R38, -RZ, R7.H0_H0 ;  /* 0x20000007ff267230 */ /* 0x000fca0000004100 */
[----:B------:R-:W-:-:S04]  /*3980*/  FMUL R7, R38, R9 ;  /* 0x0000000926077220 */ /* 0x000fc80000400000 */
[----:B------:R-:W-:-:S05]  /*3990*/  FFMA R7, R138, R8, R7 ;  /* 0x000000088a077223 */ /* 0x000fca0000000007 */
[----:B----4-:R-:W-:Y:S02]  /*39a0*/  F2FP.SATFINITE.E4M3.F32.PACK_AB_MERGE_C R39, RZ, R7, RZ ;  /* 0x00000007ff27723e */ /* 0x010fe400048070ff */
[----:B------:R-:W-:-:S03]  /*39b0*/  PRMT R7, RZ, 0x7610, R7 ;  /* 0x00007610ff077816 */ /* 0x000fc60000000007 */
[----:B------:R4:W-:Y:S01]  /*39c0*/  @!P2 STG.E.U8 desc[UR20][R14.64+0x1], R39 ;  /* 0x000001270e00a986 */ /* 0x0009e2000c101114 */
[----:B------:R-:W-:Y:S05]  /*39d0*/  @P4 BRA `(.L_x_46) ;  /* 0x0000000000044947 */ /* 0x000fea0003800000 */
[----:B------:R0:W5:Y:S02]  /*39e0*/  LDG.E.U8 R7, desc[UR20][R30.64+0x8] ;  /* 0x000008141e077981 */ /* 0x000164000c1e1100 */
.L_x_46:
[----:B------:R-:W-:Y:S05]  /*39f0*/  BSYNC B1 ;  /* 0x0000000000017941 */ /* 0x000fea0003800000 */
.L_x_45:
        /* <DEDUP_REMOVED lines=8> */
[----:B----4-:R-:W-:-:S05]  /*3a80*/  F2FP.SATFINITE.E4M3.F32.PACK_AB_MERGE_C R39, RZ, R38, RZ ;  /* 0x00000026ff27723e */ /* 0x010fca00048070ff */
[----:B------:R4:W-:Y:S01]  /*3a90*/  @!P4 STG.E.U8 desc[UR20][R24.64+0x8], R39 ;  /* 0x000008271800c986 */ /* 0x0009e2000c101114 */
[----:B------:R-:W-:Y:S05]  /*3aa0*/  @P2 BRA `(.L_x_48) ;  /* 0x0000000000042947 */ /* 0x000fea0003800000 */
[----:B------:R0:W5:Y:S02]  /*3ab0*/  LDG.E.U8 R7, desc[UR20][R30.64+0x9] ;  /* 0x000009141e077981 */ /* 0x000164000c1e1100 */
.L_x_48:
[----:B------:R-:W-:Y:S05]  /*3ac0*/  BSYNC B1 ;  /* 0x0000000000017941 */ /* 0x000fea0003800000 */
.L_x_47:
        /* <DEDUP_REMOVED lines=12> */
.L_x_50:
[----:B------:R-:W-:Y:S05]  /*3b90*/  BSYNC B1 ;  /* 0x0000000000017941 */ /* 0x000fea0003800000 */
.L_x_49:
        /* <DEDUP_REMOVED lines=12> */
.L_x_52:
[----:B------:R-:W-:Y:S05]  /*3c60*/  BSYNC B1 ;  /* 0x0000000000017941 */ /* 0x000fea0003800000 */
.L_x_51:
        /* <DEDUP_REMOVED lines=12> */
.L_x_54:
[----:B------:R-:W-:Y:S05]  /*3d30*/  BSYNC B1 ;  /* 0x0000000000017941 */ /* 0x000fea0003800000 */
.L_x_53:
        /* <DEDUP_REMOVED lines=12> */
.L_x_56:
[----:B------:R-:W-:Y:S05]  /*3e00*/  BSYNC B1 ;  /* 0x0000000000017941 */ /* 0x000fea0003800000 */
.L_x_55:
        /* <DEDUP_REMOVED lines=12> */
.L_x_58:
[----:B------:R-:W-:Y:S05]  /*3ed0*/  BSYNC B1 ;  /* 0x0000000000017941 */ /* 0x000fea0003800000 */
.L_x_57:
        /* <DEDUP_REMOVED lines=12> */
.L_x_60:
[----:B------:R-:W-:Y:S05]  /*3fa0*/  BSYNC B1 ;  /* 0x0000000000017941 */ /* 0x000fea0003800000 */
.L_x_59:
        /* <DEDUP_REMOVED lines=12> */
.L_x_62:
[----:B------:R-:W-:Y:S05]  /*4070*/  BSYNC B1 ;  /* 0x0000000000017941 */ /* 0x000fea0003800000 */
.L_x_61:
        /* <DEDUP_REMOVED lines=12> */
.L_x_64:
[----:B------:R-:W-:Y:S05]  /*4140*/  BSYNC B1 ;  /* 0x0000000000017941 */ /* 0x000fea0003800000 */
.L_x_63:
        /* <DEDUP_REMOVED lines=12> */
.L_x_66:
[----:B------:R-:W-:Y:S05]  /*4210*/  BSYNC B1 ;  /* 0x0000000000017941 */ /* 0x000fea0003800000 */
.L_x_65:
        /* <DEDUP_REMOVED lines=12> */
.L_x_68:
[----:B------:R-:W-:Y:S05]  /*42e0*/  BSYNC B1 ;  /* 0x0000000000017941 */ /* 0x000fea0003800000 */
.L_x_67:
        /* <DEDUP_REMOVED lines=12> */
.L_x_70:
[----:B------:R-:W-:Y:S05]  /*43b0*/  BSYNC B1 ;  /* 0x0000000000017941 */ /* 0x000fea0003800000 */
.L_x_69:
        /* <DEDUP_REMOVED lines=12> */
.L_x_72:
[----:B------:R-:W-:Y:S05]  /*4480*/  BSYNC B1 ;  /* 0x0000000000017941 */ /* 0x000fea0003800000 */
.L_x_71:
        /* <DEDUP_REMOVED lines=12> */
.L_x_74:
[----:B------:R-:W-:Y:S05]  /*4550*/  BSYNC B1 ;  /* 0x0000000000017941 */ /* 0x000fea0003800000 */
.L_x_73:
        /* <DEDUP_REMOVED lines=12> */
.L_x_76:
[----:B------:R-:W-:Y:S05]  /*4620*/  BSYNC B1 ;  /* 0x0000000000017941 */ /* 0x000fea0003800000 */
.L_x_75:
        /* <DEDUP_REMOVED lines=12> */
.L_x_78:
[----:B------:R-:W-:Y:S05]  /*46f0*/  BSYNC B1 ;  /* 0x0000000000017941 */ /* 0x000fea0003800000 */
.L_x_77:
        /* <DEDUP_REMOVED lines=12> */
.L_x_80:
[----:B------:R-:W-:Y:S05]  /*47c0*/  BSYNC B1 ;  /* 0x0000000000017941 */ /* 0x000fea0003800000 */
.L_x_79:
        /* <DEDUP_REMOVED lines=12> */
.L_x_82:
[----:B------:R-:W-:Y:S05]  /*4890*/  BSYNC B1 ;  /* 0x0000000000017941 */ /* 0x000fea0003800000 */
.L_x_81:
        /* <DEDUP_REMOVED lines=12> */
.L_x_84:
[----:B------:R-:W-:Y:S05]  /*4960*/  BSYNC B1 ;  /* 0x0000000000017941 */ /* 0x000fea0003800000 */
.L_x_83:
        /* <DEDUP_REMOVED lines=12> */
.L_x_86:
[----:B------:R-:W-:Y:S05]  /*4a30*/  BSYNC B1 ;  /* 0x0000000000017941 */ /* 0x000fea0003800000 */
.L_x_85:
        /* <DEDUP_REMOVED lines=12> */
.L_x_88:
[----:B------:R-:W-:Y:S05]  /*4b00*/  BSYNC B1 ;  /* 0x0000000000017941 */ /* 0x000fea0003800000 */
.L_x_87:
        /* <DEDUP_REMOVED lines=12> */
.L_x_90:
[----:B------:R-:W-:Y:S05]  /*4bd0*/  BSYNC B1 ;  /* 0x0000000000017941 */ /* 0x000fea0003800000 */
.L_x_89:
        /* <DEDUP_REMOVED lines=12> */
.L_x_92:
[----:B------:R-:W-:Y:S05]  /*4ca0*/  BSYNC B1 ;  /* 0x0000000000017941 */ /* 0x000fea0003800000 */
.L_x_91:
        /* <DEDUP_REMOVED lines=12> */
.L_x_94:
[----:B------:R-:W-:Y:S05]  /*4d70*/  BSYNC B1 ;  /* 0x0000000000017941 */ /* 0x000fea0003800000 */
.L_x_93:
        /* <DEDUP_REMOVED lines=12> */
.L_x_96:
[----:B------:R-:W-:Y:S05]  /*4e40*/  BSYNC B1 ;  /* 0x0000000000017941 */ /* 0x000fea0003800000 */
.L_x_95:
[----:B-----5:R-:W-:Y:S01]  /*4e50*/  LOP3.LUT R7, R7, 0xff, RZ, 0xc0, !PT ;  /* 0x000000ff07077812 */ /* 0x020fe200078ec0ff */
[----:B------:R-:W-:Y:S01]  /*4e60*/  BSSY B1, `(.L_x_97) ;  /* 0x000000b000017945 */ /* 0x000fe20003800000 */
[----:B------:R-:W-:Y:S02]  /*4e70*/  ISETP.LT.OR P2, PT, R35, 0x39, !P1 ;  /* 0x000000392300780c */ /* 0x000fe40004f41670 */
[----:B------:R-:W-:-:S05]  /*4e80*/  F2FP.F16.E4M3.UNPACK_B R7, R7 ;  /* 0x00000007ff07723e */ /* 0x000fca00020006ff */
[----:B0-2---:R-:W-:-:S05]  /*4e90*/  HADD2.F32 R30, -RZ, R7.H0_H0 ;  /* 0x20000007ff1e7230 */ /* 0x005fca0000004100 */
[----:B------:R-:W-:-:S04]  /*4ea0*/  FMUL R7, R30, R9 ;  /* 0x000000091e077220 */ /* 0x000fc80000400000 */
[----:B------:R-:W-:-:S05]  /*4eb0*/  FFMA R7, R112, R8, R7 ;  /* 0x0000000870077223 */ /* 0x000fca0000000007 */
[----:B------:R-:W-:Y:S02]  /*4ec0*/  F2FP.SATFINITE.E4M3.F32.PACK_AB_MERGE_C R31, RZ, R7, RZ ;  /* 0x00000007ff1f723e */ /* 0x000fe400048070ff */
[----:B------:R-:W-:-:S03]  /*4ed0*/  PRMT R7, RZ, 0x7610, R7 ;  /* 0x00007610ff077816 */ /* 0x000fc60000000007 */
[----:B------:R0:W-:Y:S01]  /*4ee0*/  @!P0 STG.E.U8 desc[UR20][R24.64+0x39], R31 ;  /* 0x0000391f18008986 */ /* 0x0001e2000c101114 */
[----:B------:R-:W-:Y:S05]  /*4ef0*/  @P2 BRA `(.L_x_98) ;  /* 0x0000000000042947 */ /* 0x000fea0003800000 */
[----:B------:R2:W5:Y:S02]  /*4f00*/  LDG.E.U8 R7, desc[UR20][R32.64+0x38] ;  /* 0x0000381420077981 */ /* 0x000564000c1e1100 */
.L_x_98:
[----:B------:R-:W-:Y:S05]  /*4f10*/  BSYNC B1 ;  /* 0x0000000000017941 */ /* 0x000fea0003800000 */
.L_x_97:
[----:B-----5:R-:W-:Y:S01]  /*4f20*/  LOP3.LUT R7, R7, 0xff, RZ, 0xc0, !PT ;  /* 0x000000ff07077812 */ /* 0x020fe200078ec0ff */
[----:B------:R-:W-:Y:S01]  /*4f30*/  BSSY B1, `(.L_x_99) ;  /* 0x000000b000017945 */ /* 0x000fe20003800000 */
[----:B------:R-:W-:Y:S02]  /*4f40*/  ISETP.LT.OR P1, PT, R35, 0x3a, !P1 ;  /* 0x0000003a2300780c */ /* 0x000fe40004f21670 */
[----:B------:R-:W-:-:S05]  /*4f50*/  F2FP.F16.E4M3.UNPACK_B R7, R7 ;  /* 0x00000007ff07723e */ /* 0x000fca00020006ff */
[----:B01--4-:R-:W-:Y:S01]  /*4f60*/  HADD2.F32 R24, -RZ, R7.H0_H0 ;  /* 0x20000007ff187230 */ /* 0x013fe20000004100 */
[----:B------:R-:W-:-:S04]  /*4f70*/  PRMT R7, RZ, 0x7610, R7 ;  /* 0x00007610ff077816 */ /* 0x000fc80000000007 */
[----:B------:R-:W-:-:S04]  /*4f80*/  FMUL R24, R24, R9 ;  /* 0x0000000918187220 */ /* 0x000fc80000400000 */
[----:B------:R-:W-:-:S05]  /*4f90*/  FFMA R24, R115, R8, R24 ;  /* 0x0000000873187223 */ /* 0x000fca0000000018 */
[----:B------:R-:W-:-:S05]  /*4fa0*/  F2FP.SATFINITE.E4M3.F32.PACK_AB_MERGE_C R25, RZ, R24, RZ ;  /* 0x00000018ff19723e */ /* 0x000fca00048070ff */
[----:B------:R0:W-:Y:S01]  /*4fb0*/  @!P2 STG.E.U8 desc[UR20][R14.64+0x38], R25 ;  /* 0x000038190e00a986 */ /* 0x0001e2000c101114 */
[----:B------:R-:W-:Y:S05]  /*4fc0*/  @P1 BRA `(.L_x_100) ;  /* 0x0000000000041947 */ /* 0x000fea0003800000 */
[----:B------:R1:W5:Y:S02]  /*4fd0*/  LDG.E.U8 R7, desc[UR20][R32.64+0x39] ;  /* 0x0000391420077981 */ /* 0x000364000c1e1100 */
.L_x_100:
[----:B------:R-:W-:Y:S05]  /*4fe0*/  BSYNC B1 ;  /* 0x0000000000017941 */ /* 0x000fea0003800000 */
.L_x_99:
[----:B-----5:R-:W-:Y:S01]  /*4ff0*/  LOP3.LUT R7, R7, 0xff, RZ, 0xc0, !PT ;  /* 0x000000ff07077812 */ /* 0x020fe200078ec0ff */
[----:B------:R-:W-:Y:S01]  /*5000*/  BSSY B1, `(.L_x_101) ;  /* 0x0000013000017945 */ /* 0x000fe20003800000 */
[----:B------:R-:W-:Y:S02]  /*5010*/  IADD3 R31, P0, R37, 0x80, RZ ;  /* 0x00000080251f7810 */ /* 0x000fe40007f1e0ff */
[----:B------:R-:W-:-:S03]  /*5020*/  F2FP.F16.E4M3.UNPACK_B R7, R7 ;  /* 0x00000007ff07723e */ /* 0x000fc600020006ff */
[----:B0-----:R-:W-:Y:S01]  /*5030*/  IMAD.X R25, RZ, RZ, R27, P0 ;  /* 0x000000ffff197224 */ /* 0x001fe200000e061b */
        /* <DEDUP_REMOVED lines=9> */
[----:B-123--:R-:W-:Y:S02]  /*50d0*/  F2FP.SATFINITE.E4M3.F32.PACK_AB_MERGE_C R33, RZ, R7, RZ ;  /* 0x00000007ff21723e */ /* 0x00efe400048070ff */
[----:B------:R-:W-:Y:S02]  /*50e0*/  IADD3.X R25, R25, UR11, R31, P2, !PT ;  /* 0x0000000b19197c10 */ /* 0x000fe400097fe41f */
[----:B------:R-:W-:Y:S01]  /*50f0*/  PRMT R7, RZ, 0x7610, R7 ;  /* 0x00007610ff077816 */ /* 0x000fe20000000007 */
[----:B------:R0:W-:Y:S01]  /*5100*/  @!P1 STG.E.U8 desc[UR20][R14.64+0x39], R33 ;  /* 0x000039210e009986 */ /* 0x0001e2000c101114 */
[----:B------:R-:W-:Y:S05]  /*5110*/  @P4 BRA `(.L_x_102) ;  /* 0x0000000000044947 */ /* 0x000fea0003800000 */
[----:B------:R1:W5:Y:S02]  /*5120*/  LDG.E.U8 R7, desc[UR20][R24.64] ;  /* 0x0000001418077981 */ /* 0x000364000c1e1100 */
.L_x_102:
[----:B------:R-:W-:Y:S05]  /*5130*/  BSYNC B1 ;  /* 0x0000000000017941 */ /* 0x000fea0003800000 */
.L_x_101:
[----:B-----5:R-:W-:Y:S01]  /*5140*/  LOP3.LUT R7, R7, 0xff, RZ, 0xc0, !PT ;  /* 0x000000ff07077812 */ /* 0x020fe200078ec0ff */
[----:B------:R-:W-:Y:S01]  /*5150*/  BSSY B1, `(.L_x_103) ;  /* 0x000000b000017945 */ /* 0x000fe20003800000 */
[----:B------:R-:W-:Y:S02]  /*5160*/  ISETP.LT.OR P2, PT, R35, 0x2, !P0 ;  /* 0x000000022300780c */ /* 0x000fe40004741670 */
[----:B------:R-:W-:-:S05]  /*5170*/  F2FP.F16.E4M3.UNPACK_B R7, R7 ;  /* 0x00000007ff07723e */ /* 0x000fca00020006ff */
[----:B0-----:R-:W-:Y:S01]  /*5180*/  HADD2.F32 R14, -RZ, R7.H0_H0 ;  /* 0x20000007ff0e7230 */ /* 0x001fe20000004100 */
[----:B------:R-:W-:-:S04]  /*5190*/  PRMT R7, RZ, 0x7610, R7 ;  /* 0x00007610ff077816 */ /* 0x000fc80000000007 */
[----:B------:R-:W-:-:S04]  /*51a0*/  FMUL R14, R14, R9 ;  /* 0x000000090e0e7220 */ /* 0x000fc80000400000 */
[----:B------:R-:W-:-:S05]  /*51b0*/  FFMA R14, R113, R8, R14 ;  /* 0x00000008710e7223 */ /* 0x000fca000000000e */
[----:B------:R-:W-:-:S05]  /*51c0*/  F2FP.SATFINITE.E4M3.F32.PACK_AB_MERGE_C R15, RZ, R14, RZ ;  /* 0x0000000eff0f723e */ /* 0x000fca00048070ff */
[----:B------:R0:W-:Y:S01]  /*51d0*/  @!P4 STG.E.U8 desc[UR20][R12.64], R15 ;  /* 0x0000000f0c00c986 */ /* 0x0001e2000c101114 */
[----:B------:R-:W-:Y:S05]  /*51e0*/  @P2 BRA `(.L_x_104) ;  /* 0x0000000000042947 */ /* 0x000fea0003800000 */
[----:B------:R2:W5:Y:S02]  /*51f0*/  LDG.E.U8 R7, desc[UR20][R24.64+0x1] ;  /* 0x0000011418077981 */ /* 0x000564000c1e1100 */
.L_x_104:
[----:B------:R-:W-:Y:S05]  /*5200*/  BSYNC B1 ;  /* 0x0000000000017941 */ /* 0x000fea0003800000 */
.L_x_103:
[----:B-----5:R-:W-:Y:S01]  /*5210*/  LOP3.LUT R7, R7, 0xff, RZ, 0xc0, !PT ;  /* 0x000000ff07077812 */ /* 0x020fe200078ec0ff */
[----:B------:R-:W-:Y:S01]  /*5220*/  BSSY B1, `(.L_x_105) ;  /* 0x0000013000017945 */ /* 0x000fe20003800000 */
[----:B------:R-:W-:Y:S02]  /*5230*/  IADD3 R37, P1, R37, 0x88, RZ ;  /* 0x0000008825257810 */ /* 0x000fe40007f3e0ff */
[----:B------:R-:W-:-:S03]  /*5240*/  F2FP.F16.E4M3.UNPACK_B R7, R7 ;  /* 0x00000007ff07723e */ /* 0x000fc600020006ff */
[----:B------:R-:W-:Y:S01]  /*5250*/  IMAD.X R26, RZ, RZ, R27, P1 ;  /* 0x000000ffff1a7224 */ /* 0x000fe200008e061b */
[----:B------:R-:W-:Y:S01]  /*5260*/  ISETP.GE.AND P1, PT, R36, 0x89, PT ;  /* 0x000000892400780c */ /* 0x000fe20003f26270 */
[----:B------:R-:W-:Y:S02]  /*5270*/  HADD2.F32 R14, -RZ, R7.H0_H0 ;  /* 0x20000007ff0e7230 */ /* 0x000fe40000004100 */
[----:B------:R-:W-:Y:S01]  /*5280*/  IMAD R26, R26, UR6, RZ ;  /* 0x000000061a1a7c24 */ /* 0x000fe2000f8e02ff */
[----:B------:R-:W-:Y:S01]  /*5290*/  ISETP.LT.OR P5, PT, R35, 0x1, !P1 ;  /* 0x000000012300780c */ /* 0x000fe20004fa1670 */
[----:B------:R-:W-:-:S04]  /*52a0*/  IMAD.WIDE.U32 R28, R37, UR6, R28 ;  /* 0x00000006251c7c25 */ /* 0x000fc8000f8e001c */
[----:B------:R-:W-:Y:S01]  /*52b0*/  FMUL R7, R14, R9 ;  /* 0x000000090e077220 */ /* 0x000fe20000400000 */
[----:B------:R-:W-:-:S03]  /*52c0*/  IMAD R37, R37, UR7, R26 ;  /* 0x0000000725257c24 */ /* 0x000fc6000f8e021a */
[----:B------:R-:W-:Y:S01]  /*52d0*/  FFMA R7, R108, R8, R7 ;  /* 0x000000086c077223 */ /* 0x000fe20000000007 */
[----:B------:R-:W-:-:S04]  /*52e0*/  IADD3 R14, P4, R28, UR10, RZ ;  /* 0x0000000a1c0e7c10 */ /* 0x000fc8000ff9e0ff */
[----:B------:R-:W-:Y:S02]  /*52f0*/  F2FP.SATFINITE.E4M3.F32.PACK_AB_MERGE_C R27, RZ, R7, RZ ;  /* 0x00000007ff1b723e */ /* 0x000fe400048070ff */
[----:B0-----:R-:W-:Y:S02]  /*5300*/  IADD3.X R15, R29, UR11, R37, P4, !PT ;  /* 0x0000000b1d0f7c10 */ /* 0x001fe4000a7fe425 */
[----:B------:R-:W-:Y:S01]  /*5310*/  PRMT R7, RZ, 0x7610, R7 ;  /* 0x00007610ff077816 */ /* 0x000fe20000000007 */
[----:B------:R0:W-:Y:S01]  /*5320*/  @!P2 STG.E.U8 desc[UR20][R12.64+0x1], R27 ;  /* 0x0000011b0c00a986 */ /* 0x0001e2000c101114 */
[----:B------:R-:W-:Y:S05]  /*5330*/  @P5 BRA `(.L_x_106) ;  /* 0x0000000000045947 */ /* 0x000fea0003800000 */
[----:B------:R3:W5:Y:S02]  /*5340*/  LDG.E.U8 R7, desc[UR20][R14.64] ;  /* 0x000000140e077981 */ /* 0x000764000c1e1100 */
.L_x_106:
[----:B------:R-:W-:Y:S05]  /*5350*/  BSYNC B1 ;  /* 0x0000000000017941 */ /* 0x000fea0003800000 */
.L_x_105:
        /* <DEDUP_REMOVED lines=8> */
[----:B0-----:R-:W-:-:S05]  /*53e0*/  F2FP.SATFINITE.E4M3.F32.PACK_AB_MERGE_C R27, RZ, R26, RZ ;  /* 0x0000001aff1b723e */ /* 0x001fca00048070ff */
[----:B------:R0:W-:Y:S01]  /*53f0*/  @!P5 STG.E.U8 desc[UR20][R10.64], R27 ;  /* 0x0000001b0a00d986 */ /* 0x0001e2000c101114 */
[----:B------:R-:W-:Y:S05]  /*5400*/  @P2 BRA `(.L_x_108) ;  /* 0x0000000000042947 */ /* 0x000fea0003800000 */
[----:B------:R4:W5:Y:S02]  /*5410*/  LDG.E.U8 R7, desc[UR20][R14.64+0x1] ;  /* 0x000001140e077981 */ /* 0x000964000c1e1100 */
.L_x_108:
[----:B------:R-:W-:Y:S05]  /*5420*/  BSYNC B1 ;  /* 0x0000000000017941 */ /* 0x000fea0003800000 */
.L_x_107:
[----:B-----5:R-:W-:Y:S01]  /*5430*/  LOP3.LUT R7, R7, 0xff, RZ, 0xc0, !PT ;  /* 0x000000ff07077812 */ /* 0x020fe200078ec0ff */
[----:B------:R-:W-:Y:S01]  /*5440*/  BSSY B1, `(.L_x_109) ;  /* 0x000000b000017945 */ /* 0x000fe20003800000 */
[----:B------:R-:W-:Y:S02]  /*5450*/  ISETP.LT.OR P4, PT, R35, 0x9, !P0 ;  /* 0x000000092300780c */ /* 0x000fe40004781670 */
[----:B------:R-:W-:-:S05]  /*5460*/  F2FP.F16.E4M3.UNPACK_B R7, R7 ;  /* 0x00000007ff07723e */ /* 0x000fca00020006ff */
[----:B------:R-:W-:-:S05]  /*5470*/  HADD2.F32 R26, -RZ, R7.H0_H0 ;  /* 0x20000007ff1a7230 */ /* 0x000fca0000004100 */
[----:B------:R-:W-:-:S04]  /*5480*/  FMUL R7, R26, R9 ;  /* 0x000000091a077220 */ /* 0x000fc80000400000 */
[----:B------:R-:W-:-:S05]  /*5490*/  FFMA R7, R106, R8, R7 ;  /* 0x000000086a077223 */ /* 0x000fca0000000007 */
[----:B0-----:R-:W-:Y:S02]  /*54a0*/  F2FP.SATFINITE.E4M3.F32.PACK_AB_MERGE_C R27, RZ, R7, RZ ;  /* 0x00000007ff1b723e */ /* 0x001fe400048070ff */
[----:B------:R-:W-:-:S03]  /*54b0*/  PRMT R7, RZ, 0x7610, R7 ;  /* 0x00007610ff077816 */ /* 0x000fc60000000007 */
[----:B------:R0:W-:Y:S01]  /*54c0*/  @!P2 STG.E.U8 desc[UR20][R10.64+0x1], R27 ;  /* 0x0000011b0a00a986 */ /* 0x0001e2000c101114 */
[----:B------:R-:W-:Y:S05]  /*54d0*/  @P4 BRA `(.L_x_110) ;  /* 0x0000000000044947 */ /* 0x000fea0003800000 */
[----:B------:R0:W5:Y:S02]  /*54e0*/  LDG.E.U8 R7, desc[UR20][R24.64+0x8] ;  /* 0x0000081418077981 */ /* 0x000164000c1e1100 */
.L_x_110:
[----:B------:R-:W-:Y:S05]  /*54f0*/  BSYNC B1 ;  /* 0x0000000000017941 */ /* 0x000fea0003800000 */
.L_x_109:
        /* <DEDUP_REMOVED lines=12> */
.L_x_112:
[----:B------:R-:W-:Y:S05]  /*55c0*/  BSYNC B1 ;  /* 0x0000000000017941 */ /* 0x000fea0003800000 */
.L_x_111:
        /* <DEDUP_REMOVED lines=12> */
.L_x_114:
[----:B------:R-:W-:Y:S05]  /*5690*/  BSYNC B1 ;  /* 0x0000000000017941 */ /* 0x000fea0003800000 */
.L_x_113:
        /* <DEDUP_REMOVED lines=12> */
.L_x_116:
[----:B------:R-:W-:Y:S05]  /*5760*/  BSYNC B1 ;  /* 0x0000000000017941 */ /* 0x000fea0003800000 */
.L_x_115:
        /* <DEDUP_REMOVED lines=12> */
.L_x_118:
[----:B------:R-:W-:Y:S05]  /*5830*/  BSYNC B1 ;  /* 0x0000000000017941 */ /* 0x000fea0003800000 */
.L_x_117:
        /* <DEDUP_REMOVED lines=12> */
.L_x_120:
[----:B------:R-:W-:Y:S05]  /*5900*/  BSYNC B1 ;  /* 0x0000000000017941 */ /* 0x000fea0003800000 */
.L_x_119:
        /* <DEDUP_REMOVED lines=12> */
.L_x_122:
[----:B------:R-:W-:Y:S05]  /*59d0*/  BSYNC B1 ;  /* 0x0000000000017941 */ /* 0x000fea0003800000 */
.L_x_121:
        /* <DEDUP_REMOVED lines=12> */
.L_x_124:
[----:B------:R-:W-:Y:S05]  /*5aa0*/  BSYNC B1 ;  /* 0x0000000000017941 */ /* 0x000fea0003800000 */
.L_x_123:
        /* <DEDUP_REMOVED lines=12> */
.L_x_126:
[----:B------:R-:W-:Y:S05]  /*5b70*/  BSYNC B1 ;  /* 0x0000000000017941 */ /* 0x000fea0003800000 */
.L_x_125:
        /* <DEDUP_REMOVED lines=12> */
.L_x_128:
[----:B------:R-:W-:Y:S05]  /*5c40*/  BSYNC B1 ;  /* 0x0000000000017941 */ /* 0x000fea0003800000 */
.L_x_127:
        /* <DEDUP_REMOVED lines=12> */
.L_x_130:
[----:B------:R-:W-:Y:S05]  /*5d10*/  BSYNC B1 ;  /* 0x0000000000017941 */ /* 0x000fea0003800000 */
.L_x_129:
        /* <DEDUP_REMOVED lines=12> */
.L_x_132:
[----:B------:R-:W-:Y:S05]  /*5de0*/  BSYNC B1 ;  /* 0x0000000000017941 */ /* 0x000fea0003800000 */
.L_x_131:
        /* <DEDUP_REMOVED lines=12> */
.L_x_134:
[----:B------:R-:W-:Y:S05]  /*5eb0*/  BSYNC B1 ;  /* 0x0000000000017941 */ /* 0x000fea0003800000 */
.L_x_133:
        /* <DEDUP_REMOVED lines=12> */
.L_x_136:
[----:B------:R-:W-:Y:S05]  /*5f80*/  BSYNC B1 ;  /* 0x0000000000017941 */ /* 0x000fea0003800000 */
.L_x_135:
        /* <DEDUP_REMOVED lines=12> */
.L_x_138:
[----:B------:R-:W-:Y:S05]  /*6050*/  BSYNC B1 ;  /* 0x0000000000017941 */ /* 0x000fea0003800000 */
.L_x_137:
        /* <DEDUP_REMOVED lines=12> */
.L_x_140:
[----:B------:R-:W-:Y:S05]  /*6120*/  BSYNC B1 ;  /* 0x0000000000017941 */ /* 0x000fea0003800000 */
.L_x_139:
        /* <DEDUP_REMOVED lines=12> */
.L_x_142:
[----:B------:R-:W-:Y:S05]  /*61f0*/  BSYNC B1 ;  /* 0x0000000000017941 */ /* 0x000fea0003800000 */
.L_x_141:
        /* <DEDUP_REMOVED lines=12> */
.L_x_144:
[----:B------:R-:W-:Y:S05]  /*62c0*/  BSYNC B1 ;  /* 0x0000000000017941 */ /* 0x000fea0003800000 */
.L_x_143:
        /* <DEDUP_REMOVED lines=12> */
.L_x_146:
[----:B------:R-:W-:Y:S05]  /*6390*/  BSYNC B1 ;  /* 0x0000000000017941 */ /* 0x000fea0003800000 */
.L_x_145:
        /* <DEDUP_REMOVED lines=12> */
.L_x_148:
[----:B------:R-:W-:Y:S05]  /*6460*/  BSYNC B1 ;  /* 0x0000000000017941 */ /* 0x000fea0003800000 */
.L_x_147:
        /* <DEDUP_REMOVED lines=12> */
.L_x_150:
[----:B------:R-:W-:Y:S05]  /*6530*/  BSYNC B1 ;  /* 0x0000000000017941 */ /* 0x000fea0003800000 */
.L_x_149:
        /* <DEDUP_REMOVED lines=12> */
.L_x_152:
[----:B------:R-:W-:Y:S05]  /*6600*/  BSYNC B1 ;  /* 0x0000000000017941 */ /* 0x000fea0003800000 */
.L_x_151:
        /* <DEDUP_REMOVED lines=12> */
.L_x_154:
[----:B------:R-:W-:Y:S05]  /*66d0*/  BSYNC B1 ;  /* 0x0000000000017941 */ /* 0x000fea0003800000 */
.L_x_153:
        /* <DEDUP_REMOVED lines=12> */
.L_x_156:
[----:B------:R-:W-:Y:S05]  /*67a0*/  BSYNC B1 ;  /* 0x0000000000017941 */ /* 0x000fea0003800000 */
.L_x_155:
        /* <DEDUP_REMOVED lines=12> */
.L_x_158:
[----:B------:R-:W-:Y:S05]  /*6870*/  BSYNC B1 ;  /* 0x0000000000017941 */ /* 0x000fea0003800000 */
.L_x_157:
        /* <DEDUP_REMOVED lines=12> */
.L_x_160:
[----:B------:R-:W-:Y:S05]  /*6940*/  BSYNC B1 ;  /* 0x0000000000017941 */ /* 0x000fea0003800000 */
.L_x_159:
        /* <DEDUP_REMOVED lines=12> */
.L_x_162:
[----:B------:R-:W-:Y:S05]  /*6a10*/  BSYNC B1 ;  /* 0x0000000000017941 */ /* 0x000fea0003800000 */
.L_x_161:
        /* <DEDUP_REMOVED lines=12> */
.L_x_164:
[----:B------:R-:W-:Y:S05]  /*6ae0*/  BSYNC B1 ;  /* 0x0000000000017941 */ /* 0x000fea0003800000 */
.L_x_163:
[----:B------:R-:W-:Y:S05]  /*6af0*/  @P1 BRA `(.L_x_165) ;  /* 0x0000001000301947 */ /* 0x000fea0003800000 */
[----:B-----5:R-:W-:-:S04]  /*6b00*/  LOP3.LUT R7, R7, 0xff, RZ, 0xc0, !PT ;  /* 0x000000ff07077812 */ /* 0x020fc800078ec0ff */
[----:B------:R-:W-:-:S05]  /*6b10*/  F2FP.F16.E4M3.UNPACK_B R7, R7 ;  /* 0x00000007ff07723e */ /* 0x000fca00020006ff */
[----:B------:R-:W-:-:S05]  /*6b20*/  HADD2.F32 R12, -RZ, R7.H0_H0 ;  /* 0x20000007ff0c7230 */ /* 0x000fca0000004100 */
[----:B------:R-:W-:-:S04]  /*6b30*/  FMUL R7, R12, R9 ;  /* 0x000000090c077220 */ /* 0x000fc80000400000 */
[----:B------:R-:W-:-:S05]  /*6b40*/  FFMA R7, R18, R8, R7 ;  /* 0x0000000812077223 */ /* 0x000fca0000000007 */
[----:B------:R-:W-:-:S05]  /*6b50*/  F2FP.SATFINITE.E4M3.F32.PACK_AB_MERGE_C R7, RZ, R7, RZ ;  /* 0x00000007ff07723e */ /* 0x000fca00048070ff */
[----:B------:R0:W-:Y:S01]  /*6b60*/  STG.E.U8 desc[UR20][R10.64+0x39], R7 ;  /* 0x000039070a007986 */ /* 0x0001e2000c101114 */
[----:B------:R-:W-:Y:S05]  /*6b70*/  BRA `(.L_x_165) ;  /* 0x0000001000107947 */ /* 0x000fea0003800000 */
.L_x_36:
[C---:B------:R-:W-:Y:S01]  /*6b80*/  ISETP.GE.AND P0, PT, R36.reuse, 0x1, PT ;  /* 0x000000012400780c */ /* 0x040fe20003f06270 */
[-C--:B--2---:R-:W-:Y:S01]  /*6b90*/  FMUL R145, R145, R8.reuse ;  /* 0x0000000891917220 */ /* 0x084fe20000400000 */
[----:B------:R-:W-:Y:S01]  /*6ba0*/  ISETP.GE.AND P2, PT, R36, 0x9, PT ;  /* 0x000000092400780c */ /* 0x000fe20003f46270 */
[-C--:B------:R-:W-:Y:S01]  /*6bb0*/  FMUL R140, R140, R8.reuse ;  /* 0x000000088c8c7220 */ /* 0x080fe20000400000 */
[----:B------:R-:W-:Y:S01]  /*6bc0*/  ISETP.LT.OR P1, PT, R35, 0x1, !P0 ;  /* 0x000000012300780c */ /* 0x000fe20004721670 */
[-C--:B------:R-:W-:Y:S01]  /*6bd0*/  FMUL R143, R143, R8.reuse ;  /* 0x000000088f8f7220 */ /* 0x080fe20000400000 */
[----:B------:R-:W-:Y:S01]  /*6be0*/  F2FP.SATFINITE.E4M3.F32.PACK_AB_MERGE_C R145, RZ, R145, RZ ;  /* 0x00000091ff91723e */ /* 0x000fe200048070ff */
[-C--:B------:R-:W-:Y:S01]  /*6bf0*/  FMUL R138, R138, R8.reuse ;  /* 0x000000088a8a7220 */ /* 0x080fe20000400000 */
[----:B------:R-:W-:Y:S01]  /*6c00*/  ISETP.LT.OR P4, PT, R35, 0x2, !P0 ;  /* 0x000000022300780c */ /* 0x000fe20004781670 */
[-C--:B------:R-:W-:Y:S01]  /*6c10*/  FMUL R141, R141, R8.reuse ;  /* 0x000000088d8d7220 */ /* 0x080fe20000400000 */
[C---:B------:R-:W-:Y:S01]  /*6c20*/  ISETP.LT.OR P5, PT, R35.reuse, 0x1, !P2 ;  /* 0x000000012300780c */ /* 0x040fe200057a1670 */
[-C--:B------:R-:W-:Y:S01]  /*6c30*/  FMUL R136, R136, R8.reuse ;  /* 0x0000000888887220 */ /* 0x080fe20000400000 */
[----:B------:R-:W-:Y:S01]  /*6c40*/  ISETP.LT.OR P6, PT, R35, 0x2, !P2 ;  /* 0x000000022300780c */ /* 0x000fe200057c1670 */
[----:B------:R-:W-:Y:S01]  /*6c50*/  FMUL R139, R139, R8 ;  /* 0x000000088b8b7220 */ /* 0x000fe20000400000 */
[----:B------:R-:W-:Y:S01]  /*6c60*/  F2FP.SATFINITE.E4M3.F32.PACK_AB_MERGE_C R7, RZ, R140, RZ ;  /* 0x0000008cff07723e */ /* 0x000fe200048070ff */
[-C--:B------:R-:W-:Y:S01]  /*6c70*/  FMUL R134, R134, R8.reuse ;  /* 0x0000000886867220 */ /* 0x080fe20000400000 */
[----:B------:R-:W-:Y:S01]  /*6c80*/  F2FP.SATFINITE.E4M3.F32.PACK_AB_MERGE_C R143, RZ, R143, RZ ;  /* 0x0000008fff8f723e */ /* 0x000fe200048070ff */
[----:B------:R-:W-:Y:S01]  /*6c90*/  @!P1 STG.E.U8 desc[UR20][R24.64], R145 ;  /* 0x0000009118009986 */ /* 0x000fe2000c101114 */
[----:B------:R-:W-:Y:S01]  /*6ca0*/  ISETP.LT.OR P1, PT, R35, 0x9, !P0 ;  /* 0x000000092300780c */ /* 0x000fe20004721670 */
[----:B------:R-:W-:Y:S01]  /*6cb0*/  FMUL R137, R137, R8 ;  /* 0x0000000889897220 */ /* 0x000fe20000400000 */
[----:B------:R-:W-:Y:S01]  /*6cc0*/  F2FP.SATFINITE.E4M3.F32.PACK_AB_MERGE_C R27, RZ, R138, RZ ;  /* 0x0000008aff1b723e */ /* 0x000fe200048070ff */
[----:B------:R0:W-:Y:S01]  /*6cd0*/  @!P4 STG.E.U8 desc[UR20][R24.64+0x1], R7 ;  /* 0x000001071800c986 */ /* 0x0001e2000c101114 */
[----:B------:R-:W-:Y:S01]  /*6ce0*/  F2FP.SATFINITE.E4M3.F32.PACK_AB_MERGE_C R141, RZ, R141, RZ ;  /* 0x0000008dff8d723e */ /* 0x000fe200048070ff */
[-C--:B------:R-:W-:Y:S01]  /*6cf0*/  FMUL R132, R132, R8.reuse ;  /* 0x0000000884847220 */ /* 0x080fe20000400000 */
[C---:B------:R-:W-:Y:S01]  /*6d00*/  ISETP.LT.OR P4, PT, R35.reuse, 0xa, !P0 ;  /* 0x0000000a2300780c */ /* 0x040fe20004781670 */
[----:B------:R-:W-:Y:S01]  /*6d10*/  @!P5 STG.E.U8 desc[UR20][R14.64], R143 ;  /* 0x0000008f0e00d986 */ /* 0x000fe2000c101114 */
[----:B------:R-:W-:Y:S01]  /*6d20*/  ISETP.LT.OR P5, PT, R35, 0x9, !P2 ;  /* 0x000000092300780c */ /* 0x000fe200057a1670 */
[-C--:B------:R-:W-:Y:S01]  /*6d30*/  FMUL R135, R135, R8.reuse ;  /* 0x0000000887877220 */ /* 0x080fe20000400000 */
[----:B------:R-:W-:Y:S01]  /*6d40*/  F2FP.SATFINITE.E4M3.F32.PACK_AB_MERGE_C R139, RZ, R139, RZ ;  /* 0x0000008bff8b723e */ /* 0x000fe200048070ff */
[----:B------:R1:W-:Y:S01]  /*6d50*/  @!P6 STG.E.U8 desc[UR20][R14.64+0x1], R27 ;  /* 0x0000011b0e00e986 */ /* 0x0003e2000c101114 */
[C---:B------:R-:W-:Y:S01]  /*6d60*/  ISETP.LT.OR P6, PT, R35.reuse, 0xa, !P2 ;  /* 0x0000000a2300780c */ /* 0x040fe200057c1670 */
[-C--:B------:R-:W-:Y:S01]  /*6d70*/  FMUL R130, R130, R8.reuse ;  /* 0x0000000882827220 */ /* 0x080fe20000400000 */
[----:B------:R-:W-:Y:S01]  /*6d80*/  F2FP.SATFINITE.E4M3.F32.PACK_AB_MERGE_C R137, RZ, R137, RZ ;  /* 0x00000089ff89723e */ /* 0x000fe200048070ff */
[----:B------:R-:W-:Y:S01]  /*6d90*/  @!P1 STG.E.U8 desc[UR20][R24.64+0x8], R141 ;  /* 0x0000088d18009986 */ /* 0x000fe2000c101114 */
[----:B------:R-:W-:Y:S01]  /*6da0*/  ISETP.LT.OR P1, PT, R35, 0x11, !P0 ;  /* 0x000000112300780c */ /* 0x000fe20004721670 */
[----:B------:R-:W-:Y:S01]  /*6db0*/  FMUL R133, R133, R8 ;  /* 0x0000000885857220 */ /* 0x000fe20000400000 */
[----:B0-----:R-:W-:Y:S01]  /*6dc0*/  F2FP.SATFINITE.E4M3.F32.PACK_AB_MERGE_C R7, RZ, R136, RZ ;  /* 0x00000088ff07723e */ /* 0x001fe200048070ff */
[-C--:B------:R-:W-:Y:S01]  /*6dd0*/  FMUL R128, R128, R8.reuse ;  /* 0x0000000880807220 */ /* 0x080fe20000400000 */
[----:B------:R-:W-:Y:S01]  /*6de0*/  F2FP.SATFINITE.E4M3.F32.PACK_AB_MERGE_C R135, RZ, R135, RZ ;  /* 0x00000087ff87723e */ /* 0x000fe200048070ff */
[----:B------:R-:W-:Y:S01]  /*6df0*/  FMUL R131, R131, R8 ;  /* 0x0000000883837220 */ /* 0x000fe20000400000 */
[----:B------:R-:W-:Y:S01]  /*6e00*/  F2FP.SATFINITE.E4M3.F32.PACK_AB_MERGE_C R133, RZ, R133, RZ ;  /* 0x00000085ff85723e */ /* 0x000fe200048070ff */
[----:B------:R0:W-:Y:S01]  /*6e10*/  @!P4 STG.E.U8 desc[UR20][R24.64+0x9], R7 ;  /* 0x000009071800c986 */ /* 0x0001e2000c101114 */
[----:B-1----:R-:W-:Y:S01]  /*6e20*/  F2FP.SATFINITE.E4M3.F32.PACK_AB_MERGE_C R27, RZ, R134, RZ ;  /* 0x00000086ff1b723e */ /* 0x002fe200048070ff */
        /* <DEDUP_REMOVED lines=15> */
[-C--:B------:R-:W-:Y:S01]  /*6f20*/  FMUL R125, R125, R8.reuse ;  /* 0x000000087d7d7220 */ /* 0x080fe20000400000 */
[----:B------:R-:W-:Y:S01]  /*6f30*/  FMUL R120, R120, R8 ;  /* 0x0000000878787220 */ /* 0x000fe20000400000 */
[----:B------:R-:W-:Y:S01]  /*6f40*/  F2FP.SATFINITE.E4M3.F32.PACK_AB_MERGE_C R127, RZ, R127, RZ ;  /* 0x0000007fff7f723e */ /* 0x000fe200048070ff */
[----:B------:R0:W-:Y:S01]  /*6f50*/  @!P4 STG.E.U8 desc[UR20][R24.64+0x11], R7 ;  /* 0x000011071800c986 */ /* 0x0001e2000c101114 */
[----:B-1----:R-:W-:Y:S01]  /*6f60*/  F2FP.SATFINITE.E4M3.F32.PACK_AB_MERGE_C R27, RZ, R130, RZ ;  /* 0x00000082ff1b723e */ /* 0x002fe200048070ff */
[-C--:B------:R-:W-:Y:S01]  /*6f70*/  FMUL R123, R123, R8.reuse ;  /* 0x000000087b7b7220 */ /* 0x080fe20000400000 */
[C---:B------:R-:W-:Y:S01]  /*6f80*/  ISETP.LT.OR P4, PT, R35.reuse, 0x1a, !P0 ;  /* 0x0000001a2300780c */ /* 0x040fe20004781670 */
[----:B------:R-:W-:Y:S01]  /*6f90*/  @!P5 STG.E.U8 desc[UR20][R14.64+0x10], R135 ;  /* 0x000010870e00d986 */ /* 0x000fe2000c101114 */
[C---:B------:R-:W-:Y:S01]  /*6fa0*/  ISETP.LT.OR P5, PT, R35.reuse, 0x19, !P2 ;  /* 0x000000192300780c */ /* 0x040fe200057a1670 */
[-C--:B------:R-:W-:Y:S01]  /*6fb0*/  FMUL R118, R118, R8.reuse ;  /* 0x0000000876767220 */ /* 0x080fe20000400000 */
[----:B------:R-:W-:Y:S01]  /*6fc0*/  F2FP.SATFINITE.E4M3.F32.PACK_AB_MERGE_C R125, RZ, R125, RZ ;  /* 0x0000007dff7d723e */ /* 0x000fe200048070ff */
[----:B------:R1:W-:Y:S01]  /*6fd0*/  @!P6 STG.E.U8 desc[UR20][R14.64+0x11], R27 ;  /* 0x0000111b0e00e986 */ /* 0x0003e2000c101114 */
[----:B------:R-:W-:Y:S01]  /*6fe0*/  ISETP.LT.OR P6, PT, R35, 0x1a, !P2 ;  /* 0x0000001a2300780c */ /* 0x000fe200057c1670 */
        /* <DEDUP_REMOVED lines=8> */
[-C--:B------:R-:W-:Y:S01]  /*7070*/  FMUL R114, R114, R8.reuse ;  /* 0x0000000872727220 */ /* 0x080fe20000400000 */
[----:B------:R-:W-:Y:S01]  /*7080*/  FMUL R112, R112, R8 ;  /* 0x0000000870707220 */ /* 0x000fe20000400000 */
[----:B-1----:R-:W-:Y:S01]  /*7090*/  F2FP.SATFINITE.E4M3.F32.PACK_AB_MERGE_C R27, RZ, R126, RZ ;  /* 0x0000007eff1b723e */ /* 0x002fe200048070ff */
[----:B------:R0:W-:Y:S01]  /*70a0*/  @!P4 STG.E.U8 desc[UR20][R24.64+0x19], R7 ;  /* 0x000019071800c986 */ /* 0x0001e2000c101114 */
[----:B------:R-:W-:Y:S01]  /*70b0*/  ISETP.LT.OR P4, PT, R35, 0x22, !P0 ;  /* 0x000000222300780c */ /* 0x000fe20004781670 */
[-C--:B------:R-:W-:Y:S01]  /*70c0*/  FMUL R117, R117, R8.reuse ;  /* 0x0000000875757220 */ /* 0x080fe20000400000 */
[----:B------:R-:W-:Y:S01]  /*70d0*/  F2FP.SATFINITE.E4M3.F32.PACK_AB_MERGE_C R119, RZ, R119, RZ ;  /* 0x00000077ff77723e */ /* 0x000fe200048070ff */
[----:B------:R-:W-:Y:S01]  /*70e0*/  @!P5 STG.E.U8 desc[UR20][R14.64+0x18], R131 ;  /* 0x000018830e00d986 */ /* 0x000fe2000c101114 */
[----:B------:R-:W-:Y:S01]  /*70f0*/  ISETP.LT.OR P5, PT, R35, 0x21, !P2 ;  /* 0x000000212300780c */ /* 0x000fe200057a1670 */
[----:B------:R-:W-:Y:S01]  /*7100*/  FMUL R115, R115, R8 ;  /* 0x0000000873737220 */ /* 0x000fe20000400000 */
[----:B------:R-:W-:Y:S01]  /*7110*/  F2FP.SATFINITE.E4M3.F32.PACK_AB_MERGE_C R29, RZ, R112, RZ ;  /* 0x00000070ff1d723e */ /* 0x000fe200048070ff */
[----:B------:R1:W-:Y:S01]  /*7120*/  @!P6 STG.E.U8 desc[UR20][R14.64+0x19], R27 ;  /* 0x0000191b0e00e986 */ /* 0x0003e2000c101114 */
[----:B------:R-:W-:Y:S01]  /*7130*/  ISETP.LT.OR P6, PT, R35, 0x22, !P2 ;  /* 0x000000222300780c */ /* 0x000fe200057c1670 */
[-C--:B------:R-:W-:Y:S01]  /*7140*/  FMUL R110, R110, R8.reuse ;  /* 0x000000086e6e7220 */ /* 0x080fe20000400000 */
[-C--:B------:R-:W-:Y:S01]  /*7150*/  FMUL R113, R113, R8.reuse ;  /* 0x0000000871717220 */ /* 0x080fe20000400000 */
        /* <DEDUP_REMOVED lines=39> */
[-C--:B------:R-:W-:Y:S01]  /*73d0*/  FMUL R101, R101, R8.reuse ;  /* 0x0000000865657220 */ /* 0x080fe20000400000 */
[----:B------:R-:W-:Y:S01]  /*73e0*/  @!P1 STG.E.U8 desc[UR20][R24.64+0x30], R121 ;  /* 0x0000307918009986 */ /* 0x000fe2000c101114 */
[----:B------:R-:W-:Y:S01]  /*73f0*/  ISETP.LT.OR P1, PT, R35, 0x39, !P0 ;  /* 0x000000392300780c */ /* 0x000fe20004721670 */
[-C--:B------:R-:W-:Y:S01]  /*7400*/  FMUL R99, R99, R8.reuse ;  /* 0x0000000863637220 */ /* 0x080fe20000400000 */
[----:B------:R-:W-:Y:S01]  /*7410*/  ISETP.LT.OR P0, PT, R35, 0x3a, !P0 ;  /* 0x0000003a2300780c */ /* 0x000fe20004701670 */
[----:B------:R-:W-:Y:S01]  /*7420*/  FMUL R94, R94, R8 ;  /* 0x000000085e5e7220 */ /* 0x000fe20000400000 */
[----:B0-----:R-:W-:Y:S01]  /*7430*/  F2FP.SATFINITE.E4M3.F32.PACK_AB_MERGE_C R7, RZ, R116, RZ ;  /* 0x00000074ff07723e */ /* 0x001fe200048070ff */
[-C--:B------:R-:W-:Y:S01]  /*7440*/  FMUL R92, R92, R8.reuse ;  /* 0x000000085c5c7220 */ /* 0x080fe20000400000 */
[----:B------:R-:W-:Y:S01]  /*7450*/  F2FP.SATFINITE.E4M3.F32.PACK_AB_MERGE_C R103, RZ, R103, RZ ;  /* 0x00000067ff67723e */ /* 0x000fe200048070ff */
[----:B------:R-:W-:Y:S01]  /*7460*/  FMUL R95, R95, R8 ;  /* 0x000000085f5f7220 */ /* 0x000fe20000400000 */
[----:B-1----:R-:W-:Y:S01]  /*7470*/  F2FP.SATFINITE.E4M3.F32.PACK_AB_MERGE_C R27, RZ, R114, RZ ;  /* 0x00000072ff1b723e */ /* 0x002fe200048070ff */
[----:B------:R0:W-:Y:S01]  /*7480*/  @!P4 STG.E.U8 desc[UR20][R24.64+0x31], R7 ;  /* 0x000031071800c986 */ /* 0x0001e2000c101114 */
[----:B------:R-:W-:Y:S01]  /*7490*/  ISETP.LT.OR P4, PT, R35, 0x39, !P2 ;  /* 0x000000392300780c */ /* 0x000fe20005781670 */
[-C--:B------:R-:W-:Y:S01]  /*74a0*/  FMUL R97, R97, R8.reuse ;  /* 0x0000000861617220 */ /* 0x080fe20000400000 */
[----:B------:R-:W-:Y:S01]  /*74b0*/  ISETP.LT.OR P2, PT, R35, 0x3a, !P2 ;  /* 0x0000003a2300780c */ /* 0x000fe20005741670 */
[----:B------:R-:W-:Y:S01]  /*74c0*/  @!P5 STG.E.U8 desc[UR20][R14.64+0x30], R119 ;  /* 0x000030770e00d986 */ /* 0x000fe2000c101114 */
[----:B------:R-:W-:Y:S01]  /*74d0*/  F2FP.SATFINITE.E4M3.F32.PACK_AB_MERGE_C R101, RZ, R101, RZ ;  /* 0x00000065ff65723e */ /* 0x000fe200048070ff */
[-C--:B------:R-:W-:Y:S01]  /*74e0*/  FMUL R90, R90, R8.reuse ;  /* 0x000000085a5a7220 */ /* 0x080fe20000400000 */
[----:B------:R-:W-:Y:S01]  /*74f0*/  F2FP.SATFINITE.E4M3.F32.PACK_AB_MERGE_C R99, RZ, R99, RZ ;  /* 0x00000063ff63723e */ /* 0x000fe200048070ff */
[----:B------:R-:W-:Y:S01]  /*7500*/  @!P6 STG.E.U8 desc[UR20][R14.64+0x31], R27 ;  /* 0x0000311b0e00e986 */ /* 0x000fe2000c101114 */
[----:B------:R-:W-:Y:S01]  /*7510*/  F2FP.SATFINITE.E4M3.F32.PACK_AB_MERGE_C R95, RZ, R95, RZ ;  /* 0x0000005fff5f723e */ /* 0x000fe200048070ff */
[-C--:B------:R-:W-:Y:S01]  /*7520*/  FMUL R22, R22, R8.reuse ;  /* 0x0000000816167220 */ /* 0x080fe20000400000 */
[-C--:B------:R-:W-:Y:S01]  /*7530*/  FMUL R93, R93, R8.reuse ;  /* 0x000000085d5d7220 */ /* 0x080fe20000400000 */
[----:B------:R-:W-:Y:S01]  /*7540*/  @!P0 STG.E.U8 desc[UR20][R24.64+0x39], R29 ;  /* 0x0000391d18008986 */ /* 0x000fe2000c101114 */
[----:B------:R-:W-:Y:S01]  /*7550*/  ISETP.GE.AND P0, PT, R36, 0x81, PT ;  /* 0x000000812400780c */ /* 0x000fe20003f06270 */
[----:B------:R-:W-:Y:S01]  /*7560*/  FMUL R91, R91, R8 ;  /* 0x000000085b5b7220 */ /* 0x000fe20000400000 */
[----:B0-----:R-:W-:Y:S01]  /*7570*/  F2FP.SATFINITE.E4M3.F32.PACK_AB_MERGE_C R7, RZ, R110, RZ ;  /* 0x0000006eff07723e */ /* 0x001fe200048070ff */
[----:B------:R0:W-:Y:S01]  /*7580*/  @!P1 STG.E.U8 desc[UR20][R24.64+0x38], R117 ;  /* 0x0000387518009986 */ /* 0x0001e2000c101114 */
[C---:B------:R-:W-:Y:S01]  /*7590*/  ISETP.LT.OR P6, PT, R35.reuse, 0x1, !P0 ;  /* 0x000000012300780c */ /* 0x040fe200047c1670 */
[-C--:B------:R-:W-:Y:S01]  /*75a0*/  FMUL R88, R88, R8.reuse ;  /* 0x0000000858587220 */ /* 0x080fe20000400000 */
[----:B------:R-:W-:Y:S01]  /*75b0*/  ISETP.LT.OR P5, PT, R35, 0x2, !P0 ;  /* 0x000000022300780c */ /* 0x000fe200047a1670 */
[----:B------:R-:W-:Y:S01]  /*75c0*/  @!P4 STG.E.U8 desc[UR20][R14.64+0x38], R115 ;  /* 0x000038730e00c986 */ /* 0x000fe2000c101114 */
[----:B------:R-:W-:Y:S01]  /*75d0*/  ISETP.GE.AND P1, PT, R36, 0x89, PT ;  /* 0x000000892400780c */ /* 0x000fe20003f26270 */
[-C--:B------:R-:W-:Y:S01]  /*75e0*/  FMUL R21, R21, R8.reuse ;  /* 0x0000000815157220 */ /* 0x080fe20000400000 */
[----:B------:R-:W-:Y:S01]  /*75f0*/  F2FP.SATFINITE.E4M3.F32.PACK_AB_MERGE_C R97, RZ, R97, RZ ;  /* 0x00000061ff61723e */ /* 0x000fe200048070ff */
[----:B------:R1:W-:Y:S01]  /*7600*/  @!P2 STG.E.U8 desc[UR20][R14.64+0x39], R7 ;  /* 0x000039070e00a986 */ /* 0x0003e2000c101114 */
[----:B------:R-:W-:Y:S01]  /*7610*/  ISETP.LT.OR P4, PT, R35, 0x1, !P1 ;  /* 0x000000012300780c */ /* 0x000fe20004f81670 */
[-C--:B------:R-:W-:Y:S01]  /*7620*/  FMUL R89, R89, R8.reuse ;  /* 0x0000000859597220 */ /* 0x080fe20000400000 */
[----:B------:R-:W-:Y:S01]  /*7630*/  ISETP.LT.OR P2, PT, R35, 0xa, !P0 ;  /* 0x0000000a2300780c */ /* 0x000fe20004741670 */
[----:B------:R-:W-:Y:S01]  /*7640*/  FMUL R23, R23, R8 ;  /* 0x0000000817177220 */ /* 0x000fe20000400000 */
[----:B0-----:R-:W-:Y:S01]  /*7650*/  F2FP.SATFINITE.E4M3.F32.PACK_AB_MERGE_C R25, RZ, R108, RZ ;  /* 0x0000006cff19723e */ /* 0x001fe200048070ff */
[----:B------:R-:W-:Y:S01]  /*7660*/  @!P6 STG.E.U8 desc[UR20][R12.64], R113 ;  /* 0x000000710c00e986 */ /* 0x000fe2000c101114 */
[C---:B------:R-:W-:Y:S01]  /*7670*/  ISETP.LT.OR P6, PT, R35.reuse, 0x2, !P1 ;  /* 0x000000022300780c */ /* 0x040fe20004fc1670 */
[-C--:B------:R-:W-:Y:S01]  /*7680*/  FMUL R20, R20, R8.reuse ;  /* 0x0000000814147220 */ /* 0x080fe20000400000 */
[----:B------:R-:W-:Y:S01]  /*7690*/  F2FP.SATFINITE.E4M3.F32.PACK_AB_MERGE_C R93, RZ, R93, RZ ;  /* 0x0000005dff5d723e */ /* 0x000fe200048070ff */
[----:B------:R-:W-:Y:S01]  /*76a0*/  @!P5 STG.E.U8 desc[UR20][R12.64+0x1], R25 ;  /* 0x000001190c00d986 */ /* 0x000fe2000c101114 */
[----:B------:R-:W-:Y:S01]  /*76b0*/  ISETP.LT.OR P5, PT, R35, 0x9, !P0 ;  /* 0x000000092300780c */ /* 0x000fe200047a1670 */
[----:B------:R-:W-:Y:S01]  /*76c0*/  FMUL R17, R17, R8 ;  /* 0x0000000811117220 */ /* 0x000fe20000400000 */
[----:B-1----:R-:W-:Y:S01]  /*76d0*/  F2FP.SATFINITE.E4M3.F32.PACK_AB_MERGE_C R7, RZ, R106, RZ ;  /* 0x0000006aff07723e */ /* 0x002fe200048070ff */
[----:B------:R-:W-:Y:S01]  /*76e0*/  @!P4 STG.E.U8 desc[UR20][R10.64], R111 ;  /* 0x0000006f0a00c986 */ /* 0x000fe2000c101114 */
[----:B------:R-:W-:Y:S01]  /*76f0*/  F2FP.SATFINITE.E4M3.F32.PACK_AB_MERGE_C R15, RZ, R104, RZ ;  /* 0x00000068ff0f723e */ /* 0x000fe200048070ff */
[-C--:B------:R-:W-:Y:S01]  /*7700*/  FMUL R16, R16, R8.reuse ;  /* 0x0000000810107220 */ /* 0x080fe20000400000 */
[----:B------:R-:W-:Y:S01]  /*7710*/  ISETP.LT.OR P4, PT, R35, 0x9, !P1 ;  /* 0x000000092300780c */ /* 0x000fe20004f81670 */
[-C--:B------:R-:W-:Y:S01]  /*7720*/  FMUL R19, R19, R8.reuse ;  /* 0x0000000813137220 */ /* 0x080fe20000400000 */
[----:B------:R-:W-:Y:S01]  /*7730*/  F2FP.SATFINITE.E4M3.F32.PACK_AB_MERGE_C R91, RZ, R91, RZ ;  /* 0x0000005bff5b723e */ /* 0x000fe200048070ff */
[----:B------:R0:W-:Y:S01]  /*7740*/  @!P6 STG.E.U8 desc[UR20][R10.64+0x1], R7 ;  /* 0x000001070a00e986 */ /* 0x0001e2000c101114 */
[C---:B------:R-:W-:Y:S01]  /*7750*/  ISETP.LT.OR P6, PT, R35.reuse, 0xa, !P1 ;  /* 0x0000000a2300780c */ /* 0x040fe20004fc1670 */
[----:B------:R-:W-:Y:S01]  /*7760*/  FMUL R18, R18, R8 ;  /* 0x0000000812127220 */ /* 0x000fe20000400000 */
[----:B------:R-:W-:Y:S01]  /*7770*/  F2FP.SATFINITE.E4M3.F32.PACK_AB_MERGE_C R21, RZ, R21, RZ ;  /* 0x00000015ff15723e */ /* 0x000fe200048070ff */
[----:B------:R1:W-:Y:S01]  /*7780*/  @!P2 STG.E.U8 desc[UR20][R12.64+0x9], R15 ;  /* 0x0000090f0c00a986 */ /* 0x0003e2000c101114 */
[----:B------:R-:W-:-:S02]  /*7790*/  ISETP.LT.OR P2, PT, R35, 0x12, !P0 ;  /* 0x000000122300780c */ /* 0x000fc40004741670 */
[----:B------:R-:W-:Y:S01]  /*77a0*/  F2FP.SATFINITE.E4M3.F32.PACK_AB_MERGE_C R89, RZ, R89, RZ ;  /* 0x00000059ff59723e */ /* 0x000fe200048070ff */
[----:B------:R-:W-:Y:S01]  /*77b0*/  @!P5 STG.E.U8 desc[UR20][R12.64+0x8], R107 ;  /* 0x0000086b0c00d986 */ /* 0x000fe2000c101114 */
[C---:B------:R-:W-:Y:S02]  /*77c0*/  ISETP.LT.OR P5, PT, R35.reuse, 0x11, !P0 ;  /* 0x000000112300780c */ /* 0x040fe400047a1670 */
[----:B------:R-:W-:Y:S01]  /*77d0*/  F2FP.SATFINITE.E4M3.F32.PACK_AB_MERGE_C R23, RZ, R23, RZ ;  /* 0x00000017ff17723e */ /* 0x000fe200048070ff */
[----:B------:R-:W-:Y:S01]  /*77e0*/  @!P4 STG.E.U8 desc[UR20][R10.64+0x8], R109 ;  /* 0x0000086d0a00c986 */ /* 0x000fe2000c101114 */
[----:B0-----:R-:W-:Y:S02]  /*77f0*/  F2FP.SATFINITE.E4M3.F32.PACK_AB_MERGE_C R7, RZ, R102, RZ ;  /* 0x00000066ff07723e */ /* 0x001fe400048070ff */
[C---:B------:R-:W-:Y:S02]  /*7800*/  ISETP.LT.OR P4, PT, R35.reuse, 0x11, !P1 ;  /* 0x000000112300780c */ /* 0x040fe40004f81670 */
[----:B-1----:R-:W-:Y:S01]  /*7810*/  F2FP.SATFINITE.E4M3.F32.PACK_AB_MERGE_C R15, RZ, R98, RZ ;  /* 0x00000062ff0f723e */ /* 0x002fe200048070ff */
[----:B------:R0:W-:Y:S01]  /*7820*/  @!P6 STG.E.U8 desc[UR20][R10.64+0x9], R7 ;  /* 0x000009070a00e986 */ /* 0x0001e2000c101114 */
[----:B------:R-:W-:-:S02]  /*7830*/  ISETP.LT.OR P6, PT, R35, 0x12, !P1 ;  /* 0x000000122300780c */ /* 0x000fc40004fc1670 */
[----:B------:R-:W-:Y:S01]  /*7840*/  F2FP.SATFINITE.E4M3.F32.PACK_AB_MERGE_C R17, RZ, R17, RZ ;  /* 0x00000011ff11723e */ /* 0x000fe200048070ff */
[----:B------:R1:W-:Y:S01]  /*7850*/  @!P2 STG.E.U8 desc[UR20][R12.64+0x11], R15 ;  /* 0x0000110f0c00a986 */ /* 0x0003e2000c101114 */
[C---:B------:R-:W-:Y:S02]  /*7860*/  ISETP.LT.OR P2, PT, R35.reuse, 0x1a, !P0 ;  /* 0x0000001a2300780c */ /* 0x040fe40004741670 */
[----:B------:R-:W-:Y:S01]  /*7870*/  F2FP.SATFINITE.E4M3.F32.PACK_AB_MERGE_C R19, RZ, R19, RZ ;  /* 0x00000013ff13723e */ /* 0x000fe200048070ff */
[----:B------:R-:W-:Y:S01]  /*7880*/  @!P5 STG.E.U8 desc[UR20][R12.64+0x10], R105 ;  /* 0x000010690c00d986 */ /* 0x000fe2000c101114 */
[C---:B------:R-:W-:Y:S02]  /*7890*/  ISETP.LT.OR P5, PT, R35.reuse, 0x19, !P0 ;  /* 0x000000192300780c */ /* 0x040fe400047a1670 */
[----:B0-----:R-:W-:Y:S01]  /*78a0*/  F2FP.SATFINITE.E4M3.F32.PACK_AB_MERGE_C R7, RZ, R100, RZ ;  /* 0x00000064ff07723e */ /* 0x001fe200048070ff */
[----:B------:R-:W-:Y:S01]  /*78b0*/  @!P4 STG.E.U8 desc[UR20][R10.64+0x10], R103 ;  /* 0x000010670a00c986 */ /* 0x000fe2000c101114 */
[----:B------:R-:W-:-:S02]  /*78c0*/  ISETP.LT.OR P4, PT, R35, 0x19, !P1 ;  /* 0x000000192300780c */ /* 0x000fc40004f81670 */
[----:B-1----:R-:W-:Y:S01]  /*78d0*/  F2FP.SATFINITE.E4M3.F32.PACK_AB_MERGE_C R15, RZ, R96, RZ ;  /* 0x00000060ff0f723e */ /* 0x002fe200048070ff */
[----:B------:R0:W-:Y:S01]  /*78e0*/  @!P6 STG.E.U8 desc[UR20][R10.64+0x11], R7 ;  /* 0x000011070a00e986 */ /* 0x0001e2000c101114 */
[----:B------:R-:W-:-:S03]  /*78f0*/  ISETP.LT.OR P6, PT, R35, 0x1a, !P1 ;  /* 0x0000001a2300780c */ /* 0x000fc60004fc1670 */
[----:B------:R1:W-:Y:S01]  /*7900*/  @!P2 STG.E.U8 desc[UR20][R12.64+0x19], R15 ;  /* 0x0000190f0c00a986 */ /* 0x0003e2000c101114 */
[----:B------:R-:W-:-:S03]  /*7910*/  ISETP.LT.OR P2, PT, R35, 0x22, !P0 ;  /* 0x000000222300780c */ /* 0x000fc60004741670 */
[----:B------:R-:W-:Y:S01]  /*7920*/  @!P5 STG.E.U8 desc[UR20][R12.64+0x18], R101 ;  /* 0x000018650c00d986 */ /* 0x000fe2000c101114 */
[C---:B------:R-:W-:Y:S02]  /*7930*/  ISETP.LT.OR P5, PT, R35.reuse, 0x21, !P0 ;  /* 0x000000212300780c */ /* 0x040fe400047a1670 */
[----:B0-----:R-:W-:Y:S01]  /*7940*/  F2FP.SATFINITE.E4M3.F32.PACK_AB_MERGE_C R7, RZ, R94, RZ ;  /* 0x0000005eff07723e */ /* 0x001fe200048070ff */
[----:B------:R-:W-:Y:S01]  /*7950*/  @!P4 STG.E.U8 desc[UR20][R10.64+0x18], R99 ;  /* 0x000018630a00c986 */ /* 0x000fe2000c101114 */
[C---:B------:R-:W-:Y:S02]  /*7960*/  ISETP.LT.OR P4, PT, R35.reuse, 0x21, !P1 ;  /* 0x000000212300780c */ /* 0x040fe40004f81670 */
        /* <DEDUP_REMOVED lines=24> */
[C---:B------:R-:W-:Y:S02]  /*7af0*/  ISETP.LT.OR P2, PT, R35.reuse, 0x39, !P0 ;  /* 0x000000392300780c */ /* 0x040fe40004741670 */
[C---:B------:R-:W-:Y:S01]  /*7b00*/  ISETP.LT.OR P0, PT, R35.reuse, 0x3a, !P0 ;  /* 0x0000003a2300780c */ /* 0x040fe20004701670 */
[----:B------:R2:W-:Y:S01]  /*7b10*/  @!P5 STG.E.U8 desc[UR20][R12.64+0x30], R89 ;  /* 0x000030590c00d986 */ /* 0x0005e2000c101114 */
[C---:B------:R-:W-:Y:S02]  /*7b20*/  ISETP.LT.OR P5, PT, R35.reuse, 0x39, !P1 ;  /* 0x000000392300780c */ /* 0x040fe40004fa1670 */
[----:B------:R-:W-:Y:S01]  /*7b30*/  ISETP.LT.OR P1, PT, R35, 0x3a, !P1 ;  /* 0x0000003a2300780c */ /* 0x000fe20004f21670 */
[----:B------:R2:W-:Y:S01]  /*7b40*/  @!P4 STG.E.U8 desc[UR20][R10.64+0x30], R23 ;  /* 0x000030170a00c986 */ /* 0x0005e2000c101114 */
[----:B0-----:R-:W-:Y:S02]  /*7b50*/  F2FP.SATFINITE.E4M3.F32.PACK_AB_MERGE_C R7, RZ, R20, RZ ;  /* 0x00000014ff07723e */ /* 0x001fe400048070ff */
[----:B-1----:R-:W-:-:S03]  /*7b60*/  F2FP.SATFINITE.E4M3.F32.PACK_AB_MERGE_C R21, RZ, R18, RZ ;  /* 0x00000012ff15723e */ /* 0x002fc600048070ff */
[----:B------:R2:W-:Y:S04]  /*7b70*/  @!P6 STG.E.U8 desc[UR20][R10.64+0x31], R7 ;  /* 0x000031070a00e986 */ /* 0x0005e8000c101114 */
[----:B------:R2:W-:Y:S04]  /*7b80*/  @!P2 STG.E.U8 desc[UR20][R12.64+0x38], R17 ;  /* 0x000038110c00a986 */ /* 0x0005e8000c101114 */
[----:B------:R2:W-:Y:S04]  /*7b90*/  @!P0 STG.E.U8 desc[UR20][R12.64+0x39], R15 ;  /* 0x0000390f0c008986 */ /* 0x0005e8000c101114 */
[----:B------:R2:W-:Y:S04]  /*7ba0*/  @!P5 STG.E.U8 desc[UR20][R10.64+0x38], R19 ;  /* 0x000038130a00d986 */ /* 0x0005e8000c101114 */
[----:B------:R2:W-:Y:S02]  /*7bb0*/  @!P1 STG.E.U8 desc[UR20][R10.64+0x39], R21 ;  /* 0x000039150a009986 */ /* 0x0005e4000c101114 */
.L_x_165:
[----:B------:R-:W-:Y:S05]  /*7bc0*/  BSYNC B0 ;  /* 0x0000000000007941 */ /* 0x000fea0003800000 */
.L_x_35:
[----:B------:R-:W-:Y:S01]  /*7bd0*/  ULDC UR6, c[0x0][0xc] ;  /* 0x0000030000067ab9 */ /* 0x000fe20000000800 */
[----:B------:R-:W-:Y:S01]  /*7be0*/  ULDC UR7, c[0x0][0x10] ;  /* 0x0000040000077ab9 */ /* 0x000fe20000000800 */
[----:B0-2--5:R-:W0:Y:S01]  /*7bf0*/  LDC R7, c[0x0][0x14] ;  /* 0x00000500ff077b82 */ /* 0x025e220000000800 */
[----:B------:R-:W-:Y:S01]  /*7c00*/  UIMAD.WIDE.U32 UR6, UR6, UR7, URZ ;  /* 0x00000007060672a5 */ /* 0x000fe2000f8e003f */
[----:B------:R-:W-:Y:S01]  /*7c10*/  PRMT R11, RZ, 0x7610, R11 ;  /* 0x00007610ff0b7816 */ /* 0x000fe2000000000b */
[----:B------:R-:W-:-:S04]  /*7c20*/  IMAD.MOV.U32 R10, RZ, RZ, -0x1 ;  /* 0xffffffffff0a7424 */ /* 0x000fc800078e00ff */
[----:B0-----:R-:W-:-:S04]  /*7c30*/  IMAD.WIDE.U32 R2, R7, UR6, R2 ;  /* 0x0000000607027c25 */ /* 0x001fc8000f8e0002 */
[----:B------:R-:W-:Y:S01]  /*7c40*/  IMAD R7, R7, UR7, RZ ;  /* 0x0000000707077c24 */ /* 0x000fe2000f8e02ff */
[----:B------:R-:W-:Y:S02]  /*7c50*/  ULDC.64 UR6, c[0x0][0x650] ;  /* 0x0001940000067ab9 */ /* 0x000fe40000000a00 */
[----:B------:R-:W-:Y:S01]  /*7c60*/  ISETP.GE.U32.AND P0, PT, R2, UR6, PT ;  /* 0x0000000602007c0c */ /* 0x000fe2000bf06070 */
[----:B------:R-:W-:Y:S02]  /*7c70*/  IMAD.IADD R3, R3, 0x1, R7 ;  /* 0x0000000103037824 */ /* 0x000fe400078e0207 */
[----:B------:R-:W-:-:S03]  /*7c80*/  IMAD.MOV.U32 R7, RZ, RZ, -0x1 ;  /* 0xffffffffff077424 */ /* 0x000fc600078e00ff */
[----:B------:R-:W-:-:S13]  /*7c90*/  ISETP.GE.U32.AND.EX P0, PT, R3, UR7, PT, P0 ;  /* 0x0000000703007c0c */ /* 0x000fda000bf06100 */
[----:B------:R-:W-:Y:S05]  /*7ca0*/  @P0 BRA `(.L_x_166) ;  /* 0x0000000400600947 */ /* 0x000fea0003800000 */
[----:B------:R-:W0:Y:S01]  /*7cb0*/  S2R R22, SR_CTAID.X ;  /* 0x0000000000167919 */ /* 0x000e220000002500 */
[----:B------:R-:W2:Y:S01]  /*7cc0*/  LDC.64 R16, c[0x0][0x628] ;  /* 0x00018a00ff107b82 */ /* 0x000ea20000000a00 */
[----:B------:R-:W-:Y:S01]  /*7cd0*/  ULDC UR6, c[0x0][0x150] ;  /* 0x0000540000067ab9 */ /* 0x000fe20000000800 */
[----:B---34-:R-:W-:Y:S01]  /*7ce0*/  IMAD.MOV.U32 R14, RZ, RZ, R2 ;  /* 0x000000ffff0e7224 */ /* 0x018fe200078e0002 */
[----:B-1----:R-:W1:Y:S01]  /*7cf0*/  S2R R24, SR_CTAID.Y ;  /* 0x0000000000187919 */ /* 0x002e620000002600 */
[----:B------:R-:W-:-:S04]  /*7d00*/  IMAD.MOV.U32 R15, RZ, RZ, R3 ;  /* 0x000000ffff0f7224 */ /* 0x000fc800078e0003 */
[----:B------:R-:W3:Y:S08]  /*7d10*/  LDC R25, c[0x0][0x144] ;  /* 0x00005100ff197b82 */ /* 0x000ef00000000800 */
[----:B------:R-:W4:Y:S08]  /*7d20*/  LDC R18, c[0x0][0x630] ;  /* 0x00018c00ff127b82 */ /* 0x000f300000000800 */
[----:B------:R-:W1:Y:S01]  /*7d30*/  LDC.64 R20, c[0x0][0x620] ;  /* 0x00018800ff147b82 */ /* 0x000e620000000a00 */
[----:B--2---:R-:W-:-:S04]  /*7d40*/  ISETP.NE.U32.AND P0, PT, R16, RZ, PT ;  /* 0x000000ff1000720c */ /* 0x004fc80003f05070 */
[----:B------:R-:W-:Y:S02]  /*7d50*/  ISETP.NE.AND.EX P0, PT, R17, RZ, PT, P0 ;  /* 0x000000ff1100720c */ /* 0x000fe40003f05300 */
[----:B0-----:R-:W-:-:S05]  /*7d60*/  I2FP.F32.U32 R7, R22 ;  /* 0x0000001600077245 */ /* 0x001fca0000201000 */
[----:B------:R-:W-:-:S04]  /*7d70*/  FMUL R7, R7, UR6 ;  /* 0x0000000607077c20 */ /* 0x000fc80008400000 */
[----:B------:R0:W2:Y:S02]  /*7d80*/  F2I.U32.TRUNC.NTZ R23, R7 ;  /* 0x0000000700177305 */ /* 0x0000a4000020f000 */
[----:B---34-:R-:W-:Y:S05]  /*7d90*/  @!P0 BRA `(.L_x_167) ;  /* 0x0000000000288947 */ /* 0x018fea0003800000 */
[----:B0-----:R-:W0:Y:S02]  /*7da0*/  LDC R7, c[0x0][0x634] ;  /* 0x00018d00ff077b82 */ /* 0x001e240000000800 */
        /* <DEDUP_REMOVED lines=9> */
.L_x_167:
[-CC-:B------:R-:W-:Y:S01]  /*7e40*/  SHF.R.U64 R19, R14, R18.reuse, R15.reuse ;  /* 0x000000120e137219 */ /* 0x180fe2000000120f */
[----:B------:R-:W3:Y:S01]  /*7e50*/  LDC.64 R30, c[0x0][0x640] ;  /* 0x00019000ff1e7b82 */ /* 0x000ee20000000a00 */
[----:B0-----:R-:W-:Y:S01]  /*7e60*/  SHF.R.U32.HI R7, RZ, R18, R15 ;  /* 0x00000012ff077219 */ /* 0x001fe2000001160f */
[----:B--2---:R-:W-:Y:S01]  /*7e70*/  IMAD.MOV R23, RZ, RZ, -R23 ;  /* 0x000000ffff177224 */ /* 0x004fe200078e0a17 */
[----:B------:R-:W-:Y:S01]  /*7e80*/  IADD3 R13, P0, RZ, -R19, RZ ;  /* 0x80000013ff0d7210 */ /* 0x000fe20007f1e0ff */
[----:B------:R-:W-:Y:S02]  /*7e90*/  ULDC UR6, c[0x0][0x154] ;  /* 0x0000550000067ab9 */ /* 0x000fe40000000800 */
[----:B------:R-:W-:Y:S02]  /*7ea0*/  IMAD R25, R25, R23, R22 ;  /* 0x0000001719197224 */ /* 0x000fe400078e0216 */
[----:B------:R-:W0:Y:S01]  /*7eb0*/  LDC R14, c[0x0][0x618] ;  /* 0x00018600ff0e7b82 */ /* 0x000e220000000800 */
[----:B------:R-:W-:-:S02]  /*7ec0*/  IMAD.X R7, RZ, RZ, ~R7, P0 ;  /* 0x000000ffff077224 */ /* 0x000fc400000e0e07 */
[----:B-1----:R-:W-:-:S04]  /*7ed0*/  IMAD.WIDE.U32 R10, R13, R20, R2 ;  /* 0x000000140d0a7225 */ /* 0x002fc800078e0002 */
[----:B------:R-:W-:Y:S01]  /*7ee0*/  IMAD R12, R7, R20, RZ ;  /* 0x00000014070c7224 */ /* 0x000fe200078e02ff */
[----:B------:R-:W1:Y:S03]  /*7ef0*/  LDC R26, c[0x0][0x608] ;  /* 0x00018200ff1a7b82 */ /* 0x000e660000000800 */
[----:B------:R-:W-:Y:S02]  /*7f00*/  IMAD R7, R13, R21, R12 ;  /* 0x000000150d077224 */ /* 0x000fe400078e020c */
[----:B------:R-:W-:Y:S02]  /*7f10*/  IMAD.MOV.U32 R13, RZ, RZ, 0x1 ;  /* 0x00000001ff0d7424 */ /* 0x000fe400078e00ff */
[----:B------:R-:W-:Y:S01]  /*7f20*/  IMAD.IADD R7, R11, 0x1, R7 ;  /* 0x000000010b077824 */ /* 0x000fe200078e0207 */
[----:B------:R-:W2:Y:S01]  /*7f30*/  LDC R28, c[0x0][0x658] ;  /* 0x00019600ff1c7b82 */ /* 0x000ea20000000800 */
[----:B------:R-:W-:-:S02]  /*7f40*/  I2FP.F32.U32 R11, R24 ;  /* 0x00000018000b7245 */ /* 0x000fc40000201000 */
[----:B---3--:R-:W-:-:S03]  /*7f50*/  ISETP.NE.U32.AND P0, PT, R30, RZ, PT ;  /* 0x000000ff1e00720c */ /* 0x008fc60003f05070 */
[----:B------:R-:W-:Y:S01]  /*7f60*/  FMUL R12, R11, UR6 ;  /* 0x000000060b0c7c20 */ /* 0x000fe20008400000 */
[----:B------:R-:W-:Y:S01]  /*7f70*/  ISETP.NE.AND.EX P0, PT, R31, RZ, PT, P0 ;  /* 0x000000ff1f00720c */ /* 0x000fe20003f05300 */
[----:B------:R-:W3:Y:S01]  /*7f80*/  LDC R23, c[0x0][0x148] ;  /* 0x00005200ff177b82 */ /* 0x000ee20000000800 */
[-CC-:B0-----:R-:W-:Y:S01]  /*7f90*/  SHF.R.U64 R18, R10, R14.reuse, R7.reuse ;  /* 0x0000000e0a127219 */ /* 0x181fe20000001207 */
[----:B------:R0:W4:Y:S01]  /*7fa0*/  F2I.U32.TRUNC.NTZ R20, R12 ;  /* 0x0000000c00147305 */ /* 0x000122000020f000 */
[----:B------:R-:W-:Y:S01]  /*7fb0*/  SHF.R.U32.HI R7, RZ, R14, R7 ;  /* 0x0000000eff077219 */ /* 0x000fe20000011607 */
[----:B------:R-:W-:-:S04]  /*7fc0*/  IMAD.MOV.U32 R11, RZ, RZ, -0x1 ;  /* 0xffffffffff0b7424 */ /* 0x000fc800078e00ff */
[----:B------:R-:W0:Y:S01]  /*7fd0*/  LDC R22, c[0x0][0x600] ;  /* 0x00018000ff167b82 */ /* 0x000e220000000800 */
[-CC-:B-1----:R-:W-:Y:S02]  /*7fe0*/  SHF.R.U64 R16, R18, R26.reuse, R7.reuse ;  /* 0x0000001a12107219 */ /* 0x182fe40000001207 */
[----:B------:R-:W-:-:S05]  /*7ff0*/  SHF.R.U32.HI R7, RZ, R26, R7 ;  /* 0x0000001aff077219 */ /* 0x000fca0000011607 */
[----:B------:R-:W1:Y:S01]  /*8000*/  LDC R29, c[0x0][0x648] ;  /* 0x00019200ff1d7b82 */ /* 0x000e620000000800 */
[-C--:B--2---:R-:W-:Y:S02]  /*8010*/  SHF.L.U32 R10, R11, R28.reuse, RZ ;  /* 0x0000001c0b0a7219 */ /* 0x084fe400000006ff */
[-CC-:B------:R-:W-:Y:S02]  /*8020*/  SHF.R.U64 R21, R16, R28.reuse, R7.reuse ;  /* 0x0000001c10157219 */ /* 0x180fe40000001207 */
[----:B------:R-:W-:Y:S02]  /*8030*/  SHF.R.U32.HI R11, RZ, R28, R7 ;  /* 0x0000001cff0b7219 */ /* 0x000fe40000011607 */
[----:B------:R-:W-:Y:S01]  /*8040*/  LOP3.LUT R27, RZ, R10, RZ, 0x33, !PT ;  /* 0x0000000aff1b7212 */ /* 0x000fe200078e33ff */
[----:B------:R-:W2:Y:S01]  /*8050*/  LDC R32, c[0x0][0x638] ;  /* 0x00018e00ff207b82 */ /* 0x000ea20000000800 */
[----:B------:R-:W-:Y:S01]  /*8060*/  SHF.L.U32 R28, R13, R28, RZ ;  /* 0x0000001c0d1c7219 */ /* 0x000fe200000006ff */
[----:B------:R-:W-:-:S06]  /*8070*/  IMAD.MOV.U32 R10, RZ, RZ, R21 ;  /* 0x000000ffff0a7224 */ /* 0x000fcc00078e0015 */
[----:B------:R-:W0:Y:S01]  /*8080*/  LDC R33, c[0x0][0x610] ;  /* 0x00018400ff217b82 */ /* 0x000e220000000800 */
[----:B----4-:R-:W-:Y:S05]  /*8090*/  @!P0 BRA `(.L_x_168) ;  /* 0x0000000000288947 */ /* 0x010fea0003800000 */
[----:B------:R-:W4:Y:S02]  /*80a0*/  LDC R10, c[0x0][0x64c] ;  /* 0x00019300ff0a7b82 */ /* 0x000f240000000800 */
[----:B----4-:R-:W-:-:S05]  /*80b0*/  IADD3 R7, P0, R21, R10, RZ ;  /* 0x0000000a15077210 */ /* 0x010fca0007f1e0ff */
[----:B------:R-:W-:-:S04]  /*80c0*/  IMAD.X R17, RZ, RZ, R11, P0 ;  /* 0x000000ffff117224 */ /* 0x000fc800000e060b */
[----:B------:R-:W-:-:S04]  /*80d0*/  IMAD.WIDE.U32 R10, R17, R30, RZ ;  /* 0x0000001e110a7225 */ /* 0x000fc800078e00ff */
[----:B0-----:R-:W-:-:S04]  /*80e0*/  IMAD.WIDE.U32 R12, P0, R7, R31, R10 ;  /* 0x0000001f070c7225 */ /* 0x001fc8000780000a */
[----:B------:R-:W-:-:S04]  /*80f0*/  IMAD.WIDE.U32 R10, R7, R30, RZ ;  /* 0x0000001e070a7225 */ /* 0x000fc800078e00ff */
[----:B------:R-:W-:Y:S01]  /*8100*/  IMAD.X R15, RZ, RZ, RZ, P0 ;  /* 0x000000ffff0f7224 */ /* 0x000fe200000e06ff */
[----:B------:R-:W-:Y:S01]  /*8110*/  IADD3 RZ, P0, R11, R12, RZ ;  /* 0x0000000c0bff7210 */ /* 0x000fe20007f1e0ff */
[----:B------:R-:W-:-:S04]  /*8120*/  IMAD.MOV.U32 R14, RZ, RZ, R13 ;  /* 0x000000ffff0e7224 */ /* 0x000fc800078e000d */
[----:B------:R-:W-:-:S08]  /*8130*/  IMAD.WIDE.U32.X R10, R17, R31, R14, P0 ;  /* 0x0000001f110a7225 */ /* 0x000fd000000e040e */
.L_x_168:
[----:B-1----:R-:W-:Y:S01]  /*8140*/  SHF.R.U64 R7, R10, R29, R11 ;  /* 0x0000001d0a077219 */ /* 0x002fe2000000120b */
[----:B0-----:R-:W-:Y:S01]  /*8150*/  VIADD R11, R22, 0xffffffff ;  /* 0xffffffff160b7836 */ /* 0x001fe20000000000 */
[----:B------:R-:W-:Y:S01]  /*8160*/  LOP3.LUT R34, R16, R27, RZ, 0xc0, !PT ;  /* 0x0000001b10227212 */ /* 0x000fe200078ec0ff */
[----:B------:R-:W-:Y:S02]  /*8170*/  IMAD.MOV R20, RZ, RZ, -R20 ;  /* 0x000000ffff147224 */ /* 0x000fe400078e0a14 */
[----:B------:R-:W-:Y:S01]  /*8180*/  IMAD.MOV R10, RZ, RZ, -R7 ;  /* 0x000000ffff0a7224 */ /* 0x000fe200078e0a07 */
[----:B------:R-:W-:Y:S01]  /*8190*/  LOP3.LUT R18, R18, R11, RZ, 0xc0, !PT ;  /* 0x0000000b12127212 */ /* 0x000fe200078ec0ff */
[----:B------:R-:W-:Y:S02]  /*81a0*/  IMAD R34, R28, R7, R34 ;  /* 0x000000071c227224 */ /* 0x000fe400078e0222 */
[----:B---3--:R-:W-:Y:S02]  /*81b0*/  @P3 IMAD R25, R23, R20, R24 ;  /* 0x0000001417193224 */ /* 0x008fe400078e0218 */
[----:B--2---:R-:W-:-:S02]  /*81c0*/  IMAD R7, R10, R32, R21 ;  /* 0x000000200a077224 */ /* 0x004fc400078e0215 */
[----:B------:R-:W-:Y:S02]  /*81d0*/  IMAD R34, R34, R33, R25 ;  /* 0x0000002122227224 */ /* 0x000fe400078e0219 */
[----:B------:R-:W-:Y:S02]  /*81e0*/  IMAD R7, R7, R22, R18 ;  /* 0x0000001607077224 */ /* 0x000fe400078e0212 */
[----:B------:R-:W-:-:S03]  /*81f0*/  IMAD.MOV.U32 R11, RZ, RZ, 0x1 ;  /* 0x00000001ff0b7424 */ /* 0x000fc600078e00ff */
[----:B------:R-:W-:Y:S02]  /*8200*/  SEL R10, R7, R34, !P3 ;  /* 0x00000022070a7207 */ /* 0x000fe40005800000 */
[----:B------:R-:W-:Y:S01]  /*8210*/  SEL R34, R34, R7, !P3 ;  /* 0x0000000722227207 */ /* 0x000fe20005800000 */
[----:B------:R-:W-:-:S07]  /*8220*/  IMAD.MOV.U32 R7, RZ, RZ, R19 ;  /* 0x000000ffff077224 */ /* 0x000fce00078e0013 */
.L_x_166:
[----:B------:R-:W-:Y:S01]  /*8230*/  UIADD3 UR5, UR9, UR5, URZ ;  /* 0x0000000509057290 */ /* 0x000fe2000fffe03f */
[----:B------:R-:W-:Y:S01]  /*8240*/  LOP3.LUT P0, RZ, R11, 0xff, RZ, 0xc0, !PT ;  /* 0x000000ff0bff7812 */ /* 0x000fe2000780c0ff */
[----:B------:R-:W-:Y:S02]  /*8250*/  IMAD.MOV.U32 R11, RZ, RZ, R34 ;  /* 0x000000ffff0b7224 */ /* 0x000fe400078e0022 */
[----:B------:R-:W-:Y:S02]  /*8260*/  USHF.R.U32.HI UR6, URZ, 0x2, UR5 ;  /* 0x000000023f067899 */ /* 0x000fe40008011605 */
[----:B------:R-:W-:Y:S02]  /*8270*/  UISETP.GT.U32.AND UP1, UPT, UR5, 0x3, UPT ;  /* 0x000000030500788c */ /* 0x000fe4000bf24070 */
[----:B------:R-:W-:Y:S02]  /*8280*/  ULOP3.LUT UR6, UR6, 0x1, URZ, 0xc0, !UPT ;  /* 0x0000000106067892 */ /* 0x000fe4000f8ec03f */
[----:B------:R-:W-:-:S02]  /*8290*/  UISETP.LT.U32.AND UP1, UPT, UR9, 0x4, UP1 ;  /* 0x000000040900788c */ /* 0x000fc40008f21070 */
[----:B------:R-:W-:Y:S02]  /*82a0*/  UISETP.NE.U32.AND UP0, UPT, UR6, 0x1, UPT ;  /* 0x000000010600788c */ /* 0x000fe4000bf05070 */
[----:B------:R-:W-:Y:S02]  /*82b0*/  USEL UR7, URZ, 0x1, !UP1 ;  /* 0x000000013f077887 */ /* 0x000fe4000c800000 */
[----:B------:R-:W-:Y:S02]  /*82c0*/  UISETP.GT.U32.AND UP0, UPT, UR9, 0x3, !UP0 ;  /* 0x000000030900788c */ /* 0x000fe4000c704070 */
[----:B------:R-:W-:Y:S02]  /*82d0*/  ULOP3.LUT UR5, UR5, 0x3, URZ, 0xc0, !UPT ;  /* 0x0000000305057892 */ /* 0x000fe4000f8ec03f */
[----:B------:R-:W-:-:S04]  /*82e0*/  USEL UR6, URZ, 0x1, !UP0 ;  /* 0x000000013f067887 */ /* 0x000fc8000c000000 */
[----:B------:R-:W-:Y:S01]  /*82f0*/  ULOP3.LUT UR4, UR6, UR4, UR7, 0x96, !UPT ;  /* 0x0000000406047292 */ /* 0x000fe2000f8e9607 */
[----:B------:R-:W-:Y:S11]  /*8300*/  @P0 BRA `(.L_x_169) ;  /* 0xffffff8c00b00947 */ /* 0x000ff6000383ffff */
[----:B------:R-:W-:Y:S05]  /*8310*/  EXIT ;  /* 0x000000000000794d */ /* 0x000fea0003800000 */
.L_x_7:
[----:B0-----:R-:W-:Y:S01]  /*8320*/  ULDC.64 UR4, c[0x0][0x650] ;  /* 0x0001940000047ab9 */ /* 0x001fe20000000a00 */
        /* <DEDUP_REMOVED lines=25> */
.L_x_171:
[----:B------:R-:W0:Y:S01]  /*84c0*/  LDC.64 R28, c[0x0][0x640] ;  /* 0x00019000ff1c7b82 */ /* 0x000e220000000a00 */
[-CC-:B------:R-:W-:Y:S01]  /*84d0*/  SHF.R.U64 R21, R16, R6.reuse, R17.reuse ;  /* 0x0000000610157219 */ /* 0x180fe20000001211 */
[----:B------:R-:W-:Y:S01]  /*84e0*/  IMAD.MOV.U32 R31, RZ, RZ, 0x1 ;  /* 0x00000001ff1f7424 */ /* 0x000fe200078e00ff */
[----:B------:R-:W-:Y:S02]  /*84f0*/  SHF.R.U32.HI R5, RZ, R6, R17 ;  /* 0x00000006ff057219 */ /* 0x000fe40000011611 */
        /* <DEDUP_REMOVED lines=9> */
[----:B0-----:R-:W-:Y:S01]  /*8590*/  ISETP.NE.U32.AND P0, PT, R28, RZ, PT ;  /* 0x000000ff1c00720c */ /* 0x001fe20003f05070 */
[----:B------:R-:W-:-:S03]  /*85a0*/  IMAD.MOV.U32 R11, RZ, RZ, -0x1 ;  /* 0xffffffffff0b7424 */ /* 0x000fc600078e00ff */
[----:B------:R-:W-:Y:S02]  /*85b0*/  ISETP.NE.AND.EX P0, PT, R29, RZ, PT, P0 ;  /* 0x000000ff1d00720c */ /* 0x000fe40003f05300 */
[----:B------:R-:W0:Y:S01]  /*85c0*/  LDC R24, c[0x0][0x600] ;  /* 0x00018000ff187b82 */ /* 0x000e220000000800 */
[-CC-:B-1----:R-:W-:Y:S02]  /*85d0*/  SHF.R.U64 R18, R10, R14.reuse, R5.reuse ;  /* 0x0000000e0a127219 */ /* 0x182fe40000001205 */
[----:B------:R-:W-:-:S05]  /*85e0*/  SHF.R.U32.HI R5, RZ, R14, R5 ;  /* 0x0000000eff057219 */ /* 0x000fca0000011605 */
        /* <DEDUP_REMOVED lines=21> */
.L_x_172:
[----:B-1----:R-:W-:Y:S01]  /*8740*/  SHF.R.U64 R6, R10, R25, R11 ;  /* 0x000000190a067219 */ /* 0x002fe2000000120b */
[----:B0-----:R-:W-:Y:S01]  /*8750*/  VIADD R11, R24, 0xffffffff ;  /* 0xffffffff180b7836 */ /* 0x001fe20000000000 */
[----:B------:R-:W-:Y:S01]  /*8760*/  SHF.L.U32 R9, R31, R26, RZ ;  /* 0x0000001a1f097219 */ /* 0x000fe200000006ff */
[----:B------:R-:W-:Y:S01]  /*8770*/  @P3 IMAD R12, R13, R20, R8 ;  /* 0x000000140d0c3224 */ /* 0x000fe200078e0208 */
[----:B------:R-:W-:Y:S01]  /*8780*/  LOP3.LUT R5, R22, R33, RZ, 0xc0, !PT ;  /* 0x0000002116057212 */ /* 0x000fe200078ec0ff */
[----:B------:R-:W-:Y:S01]  /*8790*/  IMAD.MOV R10, RZ, RZ, -R6 ;  /* 0x000000ffff0a7224 */ /* 0x000fe200078e0a06 */
[----:B------:R-:W-:Y:S01]  /*87a0*/  LOP3.LUT R18, R18, R11, RZ, 0xc0, !PT ;  /* 0x0000000b12127212 */ /* 0x000fe200078ec0ff */
[----:B------:R-:W-:Y:S02]  /*87b0*/  IMAD.MOV.U32 R8, RZ, RZ, 0x1 ;  /* 0x00000001ff087424 */ /* 0x000fe400078e00ff */
[----:B------:R-:W-:Y:S02]  /*87c0*/  IMAD R9, R9, R6, R5 ;  /* 0x0000000609097224 */ /* 0x000fe400078e0205 */
[----:B--2---:R-:W-:-:S02]  /*87d0*/  IMAD R5, R10, R27, R23 ;  /* 0x0000001b0a057224 */ /* 0x004fc400078e0217 */
[----:B---3--:R-:W-:Y:S02]  /*87e0*/  IMAD R6, R9, R30, R12 ;  /* 0x0000001e09067224 */ /* 0x008fe400078e020c */
[----:B------:R-:W-:Y:S01]  /*87f0*/  IMAD R9, R5, R24, R18 ;  /* 0x0000001805097224 */ /* 0x000fe200078e0212 */
[----:B------:R-:W-:Y:S01]  /*8800*/  PRMT R5, R8, 0x7610, R5 ;  /* 0x0000761008057816 */ /* 0x000fe20000000005 */
[----:B------:R-:W-:-:S03]  /*8810*/  IMAD.MOV.U32 R15, RZ, RZ, R21 ;  /* 0x000000ffff0f7224 */ /* 0x000fc600078e0015 */
[----:B------:R-:W-:Y:S02]  /*8820*/  SEL R16, R9, R6, !P3 ;  /* 0x0000000609107207 */ /* 0x000fe40005800000 */
[----:B------:R-:W-:-:S07]  /*8830*/  SEL R6, R6, R9, !P3 ;  /* 0x0000000906067207 */ /* 0x000fce0005800000 */
.L_x_170:
[----:B------:R-:W-:-:S08]  /*8840*/  NOP ;  /* 0x0000000000007918 */ /* 0x000fd00000000000 */
[----:B------:R-:W0:-:S00]  /*8850*/  USETMAXREG.DEALLOC.CTAPOOL 0x28 ;  /* 0x00000028000079c8 */ /* 0x000e0000080e0500 */
[----:B0-----:R-:W-:-:S13]  /*8860*/  ISETP.NE.AND P0, PT, R7, RZ, PT ;  /* 0x000000ff0700720c */ /* 0x001fda0003f05270 */
[----:B------:R-:W-:Y:S05]  /*8870*/  @P0 EXIT ;  /* 0x000000000000094d */ /* 0x000fea0003800000 */
[----:B------:R-:W-:Y:S01]  /*8880*/  LOP3.LUT P0, RZ, R5, 0xff, RZ, 0xc0, !PT ;  /* 0x000000ff05ff7812 */ /* 0x000fe2000780c0ff */
[----:B------:R-:W-:Y:S02]  /*8890*/  IMAD.MOV.U32 R14, RZ, RZ, 0x1 ;  /* 0x00000001ff0e7424 */ /* 0x000fe400078e00ff */
[----:B------:R-:W-:-:S10]  /*88a0*/  IMAD.MOV.U32 R13, RZ, RZ, RZ ;  /* 0x000000ffff0d7224 */ /* 0x000fd400078e00ff */
[----:B------:R-:W-:Y:S05]  /*88b0*/  @!P0 BRA `(.L_x_173) ;  /* 0x0000000c00788947 */ /* 0x000fea0003800000 */
[----:B------:R-:W0:Y:S01]  /*88c0*/  LDC R5, c[0x0][0x28c] ;  /* 0x0000a300ff057b82 */ /* 0x000e220000000800 */
[----:B------:R-:W-:Y:S01]  /*88d0*/  ULDC UR5, c[0x0][0x658] ;  /* 0x0001960000057ab9 */ /* 0x000fe20000000800 */
[----:B------:R-:W-:Y:S01]  /*88e0*/  UMOV UR11, 0xffffffff ;  /* 0xffffffff000b7882 */ /* 0x000fe20000000000 */
[----:B------:R-:W-:Y:S01]  /*88f0*/  UMOV UR16, 0x1 ;  /* 0x0000000100107882 */ /* 0x000fe20000000000 */
[----:B------:R-:W-:Y:S01]  /*8900*/  USHF.L.U32 UR11, UR11, UR5, URZ ;  /* 0x000000050b0b7299 */ /* 0x000fe2000800063f */
[----:B------:R-:W-:Y:S01]  /*8910*/  BSSY B0, `(.L_x_173) ;  /* 0x00000d8000007945 */ /* 0x000fe20003800000 */
[----:B------:R-:W-:Y:S01]  /*8920*/  ULDC UR9, c[0x0][0xc] ;  /* 0x0000030000097ab9 */ /* 0x000fe20000000800 */
[----:B------:R-:W-:Y:S01]  /*8930*/  ULDC UR12, c[0x0][0x10] ;  /* 0x00000400000c7ab9 */ /* 0x000fe20000000800 */
[----:B------:R-:W1:Y:S01]  /*8940*/  S2UR UR8, SR_CgaCtaId ;  /* 0x00000000000879c3 */ /* 0x000e620000008800 */
[----:B------:R-:W-:Y:S01]  /*8950*/  ULOP3.LUT UR13, URZ, UR11, URZ, 0x33, !UPT ;  /* 0x0000000b3f0d7292 */ /* 0x000fe2000f8e333f */
[----:B------:R-:W-:Y:S01]  /*8960*/  IMAD.MOV.U32 R11, RZ, RZ, 0x1 ;  /* 0x00000001ff0b7424 */ /* 0x000fe200078e00ff */
[----:B------:R-:W-:Y:S01]  /*8970*/  LOP3.LUT R17, R4, 0x2, RZ, 0xfc, !PT ;  /* 0x0000000204117812 */ /* 0x000fe200078efcff */
[----:B------:R-:W-:Y:S01]  /*8980*/  IMAD.MOV.U32 R14, RZ, RZ, 0x1 ;  /* 0x00000001ff0e7424 */ /* 0x000fe200078e00ff */
[----:B------:R-:W-:Y:S01]  /*8990*/  ULDC UR4, c[0x0][0x600] ;  /* 0x0001800000047ab9 */ /* 0x000fe20000000800 */
[----:B------:R-:W-:Y:S01]  /*89a0*/  IMAD.MOV.U32 R13, RZ, RZ, RZ ;  /* 0x000000ffff0d7224 */ /* 0x000fe200078e00ff */
[----:B------:R-:W-:Y:S01]  /*89b0*/  UMOV UR15, 0x5 ;  /* 0x00000005000f7882 */ /* 0x000fe20000000000 */
[----:B------:R-:W-:-:S02]  /*89c0*/  UIADD3 UR4, UR4, -0x1, URZ ;  /* 0xffffffff04047890 */ /* 0x000fc4000fffe03f */
[----:B------:R-:W-:Y:S01]  /*89d0*/  USHF.L.U32 UR5, UR16, UR5, URZ ;  /* 0x0000000510057299 */ /* 0x000fe2000800063f */
[----:B------:R-:W-:Y:S01]  /*89e0*/  ULDC.64 UR28, c[0x0][0x198] ;  /* 0x00006600001c7ab9 */ /* 0x000fe20000000a00 */
[----:B0-----:R-:W-:-:S05]  /*89f0*/  VIADD R5, R5, 0x7f ;  /* 0x0000007f05057836 */ /* 0x001fca0000000000 */
[----:B------:R-:W-:Y:S01]  /*8a00*/  SHF.R.S32.HI R8, RZ, 0x1f, R5 ;  /* 0x0000001fff087819 */ /* 0x000fe20000011405 */
[----:B-1----:R-:W-:-:S03]  /*8a10*/  ULOP3.LUT UR10, UR8, 0x1, URZ, 0xc0, !UPT ;  /* 0x00000001080a7892 */ /* 0x002fc6000f8ec03f */
[----:B------:R-:W-:Y:S01]  /*8a20*/  LEA.HI R8, R8, R5, RZ, 0x7 ;  /* 0x0000000508087211 */ /* 0x000fe200078f38ff */
[----:B------:R-:W-:Y:S02]  /*8a30*/  USHF.R.U32.HI UR27, URZ, 0x1, UR8 ;  /* 0x000000013f1b7899 */ /* 0x000fe40008011608 */
[----:B------:R-:W-:Y:S01]  /*8a40*/  USHF.L.U32 UR6, UR8, 0x5, URZ ;  /* 0x0000000508067899 */ /* 0x000fe2000800063f */
[----:B------:R-:W-:Y:S01]  /*8a50*/  SHF.R.S32.HI R12, RZ, 0x7, R8 ;  /* 0x00000007ff0c7819 */ /* 0x000fe20000011408 */
[----:B------:R-:W-:Y:S02]  /*8a60*/  USHF.L.U32 UR7, UR8, 0xc, URZ ;  /* 0x0000000c08077899 */ /* 0x000fe4000800063f */
[----:B------:R-:W-:Y:S02]  /*8a70*/  ULOP3.LUT UR8, UR8, 0xfffffffe, URZ, 0xc0, !UPT ;  /* 0xfffffffe08087892 */ /* 0x000fe4000f8ec03f */
[----:B------:R-:W-:Y:S01]  /*8a80*/  UISETP.GT.U32.AND UP0, UPT, UR10, 0xffff, UPT ;  /* 0x0000ffff0a00788c */ /* 0x000fe2000bf04070 */
[----:B------:R-:W-:Y:S01]  /*8a90*/  VIADD R10, R12, 0x1 ;  /* 0x000000010c0a7836 */ /* 0x000fe20000000000 */
[----:B------:R-:W-:-:S02]  /*8aa0*/  USHF.L.U32 UR14, UR16, UR8, URZ ;  /* 0x00000008100e7299 */ /* 0x000fc4000800063f */
[----:B------:R-:W-:Y:S02]  /*8ab0*/  ULOP3.LUT UR11, UR8, 0x1, URZ, 0xfc, !UPT ;  /* 0x00000001080b7892 */ /* 0x000fe4000f8efc3f */
[----:B------:R-:W-:Y:S02]  /*8ac0*/  UIMAD.WIDE.U32 UR8, UR9, UR12, URZ ;  /* 0x0000000c090872a5 */ /* 0x000fe4000f8e003f */
[----:B------:R-:W-:Y:S01]  /*8ad0*/  USEL UR10, UR10, 0xffff, !UP0 ;  /* 0x0000ffff0a0a7887 */ /* 0x000fe2000c000000 */
[----:B------:R-:W-:Y:S01]  /*8ae0*/  ULDC UR12, c[0x0][0x14] ;  /* 0x00000500000c7ab9 */ /* 0x000fe20000000800 */
[----:B------:R-:W-:Y:S02]  /*8af0*/  USHF.L.U32 UR11, UR16, UR11, URZ ;  /* 0x0000000b100b7299 */ /* 0x000fe4000800063f */
[----:B------:R-:W-:Y:S02]  /*8b00*/  UIMAD.WIDE.U32 UR24, UR8, UR12, URZ ;  /* 0x0000000c081872a5 */ /* 0x000fe4000f8e003f */
[----:B------:R-:W-:-:S02]  /*8b10*/  UIMAD UR21, UR9, UR12, URZ ;  /* 0x0000000c091572a4 */ /* 0x000fc4000f8e023f */
[----:B------:R-:W-:Y:S02]  /*8b20*/  ULOP3.LUT UR10, UR10, 0xffff, URZ, 0xc0, !UPT ;  /* 0x0000ffff0a0a7892 */ /* 0x000fe4000f8ec03f */
[----:B------:R-:W-:Y:S02]  /*8b30*/  ULOP3.LUT UR6, UR6, 0x20, URZ, 0xc0, !UPT ;  /* 0x0000002006067892 */ /* 0x000fe4000f8ec03f */
[----:B------:R-:W-:Y:S02]  /*8b40*/  ULOP3.LUT UR7, UR7, 0x1000, URZ, 0xc0, !UPT ;  /* 0x0000100007077892 */ /* 0x000fe4000f8ec03f */
[----:B------:R-:W-:Y:S02]  /*8b50*/  ULOP3.LUT UR14, UR14, UR11, URZ, 0xfc, !UPT ;  /* 0x0000000b0e0e7292 */ /* 0x000fe4000f8efc3f */
[----:B------:R-:W-:Y:S02]  /*8b60*/  UIADD3 UR21, UR25, UR21, URZ ;  /* 0x0000001519157290 */ /* 0x000fe4000fffe03f */
[----:B------:R-:W-:-:S12]  /*8b70*/  USHF.L.U32 UR15, UR15, UR10, URZ ;  /* 0x0000000a0f0f7299 */ /* 0x000fd8000800063f */
.L_x_184:
[----:B------:R-:W-:-:S03]  /*8b80*/  UMOV UR8, 0xffffffff ;  /* 0xffffffff00087882 */ /* 0x000fc60000000000 */
[----:B------:R-:W-:Y:S05]  /*8b90*/  BRA.DIV UR8, `(.L_x_174) ;  /* 0x0000000e08b07947 */ /* 0x000fea000b800000 */
[----:B------:R-:W-:-:S13]  /*8ba0*/  ELECT P0, URZ, PT ;  /* 0x00000000003f782f */ /* 0x000fda0003800000 */
.L_x_195:
[----:B------:R-:W0:Y:S01]  /*8bb0*/  LDC R5, c[0x0][0x28c] ;  /* 0x0000a300ff057b82 */ /* 0x000e220000000800 */
[----:B------:R-:W-:Y:S01]  /*8bc0*/  BSSY B1, `(.L_x_175) ;  /* 0x000003b000017945 */ /* 0x000fe20003800000 */
[----:B0-----:R-:W-:-:S13]  /*8bd0*/  ISETP.LT.OR P0, PT, R5, 0x1, !P0 ;  /* 0x000000010500780c */ /* 0x001fda0004701670 */
[----:B------:R-:W-:Y:S05]  /*8be0*/  @P0 BRA `(.L_x_176) ;  /* 0x0000000000e00947 */ /* 0x000fea0003800000 */
[----:B------:R-:W-:Y:S01]  /*8bf0*/  LEA R8, R6, UR27, 0x1 ;  /* 0x0000001b06087c11 */ /* 0x000fe2000f8e08ff */
[----:B------:R-:W-:Y:S01]  /*8c00*/  IMAD.MOV.U32 R21, RZ, RZ, RZ ;  /* 0x000000ffff157224 */ /* 0x000fe200078e00ff */
[----:B------:R-:W-:Y:S01]  /*8c10*/  LEA R16, R16, UR6, 0x6 ;  /* 0x0000000610107c11 */ /* 0x000fe2000f8e30ff */
[----:B------:R-:W-:Y:S02]  /*8c20*/  IMAD.MOV.U32 R5, RZ, RZ, R10 ;  /* 0x000000ffff057224 */ /* 0x000fe400078e000a */
[----:B------:R-:W-:Y:S02]  /*8c30*/  IMAD.MOV.U32 R6, RZ, RZ, R14 ;  /* 0x000000ffff067224 */ /* 0x000fe400078e000e */
[----:B------:R-:W-:Y:S02]  /*8c40*/  IMAD.MOV.U32 R7, RZ, RZ, R13 ;  /* 0x000000ffff077224 */ /* 0x000fe400078e000d */
[----:B------:R-:W-:-:S07]  /*8c50*/  IMAD.SHL.U32 R18, R8, 0x80, RZ ;  /* 0x0000008008127824 */ /* 0x000fce00078e00ff */
.L_x_179:
[----:B------:R-:W0:Y:S01]  /*8c60*/  S2R R9, SR_CgaCtaId ;  /* 0x0000000000097919 */ /* 0x000e220000008800 */
[----:B------:R-:W-:Y:S02]  /*8c70*/  MOV R8, 0x400 ;  /* 0x0000040000087802 */ /* 0x000fe40000000f00 */
[----:B------:R-:W-:Y:S02]  /*8c80*/  LOP3.LUT P1, RZ, R0, 0x7f, RZ, 0xc0, !PT ;  /* 0x0000007f00ff7812 */ /* 0x000fe4000782c0ff */
[----:B0-----:R-:W-:Y:S02]  /*8c90*/  LEA R20, R9, R8, 0x18 ;  /* 0x0000000809147211 */ /* 0x001fe400078ec0ff */
[----:B------:R-:W-:-:S09]  /*8ca0*/  SHF.L.U32 R8, R6, 0x1f, RZ ;  /* 0x0000001f06087819 */ /* 0x000fd200000006ff */
[----:B------:R-:W0:Y:S01]  /*8cb0*/  @!P1 LDC R9, c[0x0][0x500] ;  /* 0x00014000ff099b82 */ /* 0x000e220000000800 */
[----:B------:R-:W-:-:S04]  /*8cc0*/  IMAD R19, R7, 0x8, R20 ;  /* 0x0000000807137824 */ /* 0x000fc800078e0214 */
[----:B------:R-:W1:Y:S02]  /*8cd0*/  SYNCS.PHASECHK.TRANS64.TRYWAIT P0, [R19+URZ+0x20], R8 ;  /* 0x00002008130075a7 */ /* 0x000e64000800017f */
[----:B-1----:R-:W-:Y:S05]  /*8ce0*/  @!P0 BRA `(.L_x_177) ;  /* 0x0000000c007c8947 */ /* 0x002fea0003800000 */
.L_x_196:
[----:B-1----:R-:W-:Y:S01]  /*8cf0*/  PRMT R8, R17, 0x9910, RZ ;  /* 0x0000991011087816 */ /* 0x002fe200000000ff */
[----:B0-----:R0:W-:Y:S03]  /*8d00*/  @!P1 SYNCS.ARRIVE.TRANS64 RZ, [R19+URZ], R9 ;  /* 0x0000000913ff99a7 */ /* 0x0011e6000800003f */
[----:B------:R-:W-:-:S13]  /*8d10*/  ISETP.NE.AND P0, PT, R8, 0x2, PT ;  /* 0x000000020800780c */ /* 0x000fda0003f05270 */
[----:B0-----:R-:W-:Y:S05]  /*8d20*/  @P0 BRA `(.L_x_178) ;  /* 0x0000000000040947 */ /* 0x001fea0003800000 */
[----:B------:R-:W-:Y:S01]  /*8d30*/  BPT.TRAP 0x1 ;  /* 0x000000040000795c */ /* 0x000fe20000300000 */
.L_x_178:
[----:B------:R-:W-:Y:S01]  /*8d40*/  LEA R8, R7, UR27, 0x1 ;  /* 0x0000001b07087c11 */ /* 0x000fe2000f8e08ff */
[----:B------:R-:W-:Y:S01]  /*8d50*/  VIADD R5, R5, 0xffffffff ;  /* 0xffffffff05057836 */ /* 0x000fe20000000000 */
[----:B------:R-:W-:Y:S01]  /*8d60*/  R2UR UR11, R7 ;  /* 0x00000000070b72ca */ /* 0x000fe200000e0000 */
[----:B------:R-:W-:Y:S01]  /*8d70*/  UIADD3 UR16, UP0, UR28, 0xf0, URZ ;  /* 0x000000f01c107890 */ /* 0x000fe2000ff1e03f */
[----:B------:R-:W-:Y:S01]  /*8d80*/  R2UR UR22, R20 ;  /* 0x00000000141672ca */ /* 0x000fe200000e0000 */
[----:B------:R-:W-:Y:S01]  /*8d90*/  IMAD.U32 R8, R8, 0x4000, R20 ;  /* 0x0000400008087824 */ /* 0x000fe200078e0014 */
[----:B------:R-:W-:Y:S01]  /*8da0*/  R2UR UR23, R18 ;  /* 0x00000000121772ca */ /* 0x000fe200000e0000 */
[----:B------:R-:W-:Y:S01]  /*8db0*/  UIADD3 UR32, UP1, UR28, 0x1f0, URZ ;  /* 0x000001f01c207890 */ /* 0x000fe2000ff3e03f */
[----:B------:R-:W-:Y:S01]  /*8dc0*/  R2UR UR9, R19 ;  /* 0x00000000130972ca */ /* 0x000fe200000e0000 */
[----:B------:R-:W-:Y:S01]  /*8dd0*/  UIADD3.X UR17, URZ, UR29, URZ, UP0, !UPT ;  /* 0x0000001d3f117290 */ /* 0x000fe200087fe43f */
[----:B------:R-:W-:Y:S01]  /*8de0*/  R2UR UR8, R8 ;  /* 0x00000000080872ca */ /* 0x000fe200000e0000 */
[----:B------:R-:W-:Y:S01]  /*8df0*/  UPRMT UR20, URZ, 0x5410, UR15 ;  /* 0x000054103f147896 */ /* 0x000fe2000800000f */
[----:B------:R-:W-:Y:S01]  /*8e00*/  R2UR UR10, R21 ;  /* 0x00000000150a72ca */ /* 0x000fe200000e0000 */
[----:B------:R-:W-:Y:S01]  /*8e10*/  VIADD R7, R7, 0x1 ;  /* 0x0000000107077836 */ /* 0x000fe20000000000 */
[----:B------:R-:W-:Y:S01]  /*8e20*/  R2UR UR12, R15 ;  /* 0x000000000f0c72ca */ /* 0x000fe200000e0000 */
[----:B------:R-:W-:Y:S01]  /*8e30*/  ULEA UR11, UR11, UR7, 0xd ;  /* 0x000000070b0b7291 */ /* 0x000fe2000f8e683f */
[----:B------:R-:W-:Y:S01]  /*8e40*/  R2UR UR26, R16 ;  /* 0x00000000101a72ca */ /* 0x000fe200000e0000 */
[----:B------:R-:W-:Y:S01]  /*8e50*/  UPRMT UR30, URZ, 0x5410, UR14 ;  /* 0x000054103f1e7896 */ /* 0x000fe2000800000e */
[----:B------:R-:W-:Y:S01]  /*8e60*/  ISETP.GT.AND P1, PT, R5, 0x1, PT ;  /* 0x000000010500780c */ /* 0x000fe20003f24270 */
[----:B------:R-:W-:Y:S01]  /*8e70*/  UIADD3 UR22, UR22, 0x20100, UR11 ;  /* 0x0002010016167890 */ /* 0x000fe2000fffe00b */
[----:B------:R-:W-:Y:S01]  /*8e80*/  ISETP.NE.AND P0, PT, R7, 0x4, PT ;  /* 0x000000040700780c */ /* 0x000fe20003f05270 */
[----:B------:R-:W-:Y:S01]  /*8e90*/  UIADD3.X UR33, URZ, UR29, URZ, UP1, !UPT ;  /* 0x0000001d3f217290 */ /* 0x000fe20008ffe43f */
[----:B------:R-:W-:Y:S01]  /*8ea0*/  VIADD R21, R21, 0x80 ;  /* 0x0000008015157836 */ /* 0x000fe20000000000 */
[----:B------:R-:W-:Y:S01]  /*8eb0*/  UIADD3 UR8, UR8, 0x100, URZ ;  /* 0x0000010008087890 */ /* 0x000fe2000fffe03f */
[----:B------:R-:W-:Y:S01]  /*8ec0*/  SEL R9, RZ, 0x1, P0 ;  /* 0x00000001ff097807 */ /* 0x000fe20000000000 */
[----:B------:R-:W-:Y:S01]  /*8ed0*/  UMOV UR18, 0x0 ;  /* 0x0000000000127882 */ /* 0x000fe20000000000 */
[----:B------:R-:W-:Y:S01]  /*8ee0*/  UMOV UR19, 0x10000000 ;  /* 0x1000000000137882 */ /* 0x000fe20000000000 */
[----:B------:R-:W-:Y:S01]  /*8ef0*/  UMOV UR11, UR23 ;  /* 0x00000017000b7c82 */ /* 0x000fe20008000000 */
[----:B------:R-:W-:-:S02]  /*8f00*/  LOP3.LUT R6, R6, R9, RZ, 0x3c, !PT ;  /* 0x0000000906067212 */ /* 0x000fc400078e3cff */
[----:B------:R-:W-:Y:S02]  /*8f10*/  SEL R7, R7, RZ, P0 ;  /* 0x000000ff07077207 */ /* 0x000fe40000000000 */
[----:B------:R0:W-:Y:S02]  /*8f20*/  UTMALDG.3D.MULTICAST [UR8], [UR16], UR20, desc[UR18] ;  /* 0x00001208100073b4 */ /* 0x0001e40008011814 */
[----:B0-----:R-:W-:Y:S01]  /*8f30*/  UMOV UR8, UR22 ;  /* 0x0000001600087c82 */ /* 0x001fe20008000000 */
[----:B------:R-:W-:Y:S02]  /*8f40*/  UMOV UR11, UR26 ;  /* 0x0000001a000b7c82 */ /* 0x000fe40008000000 */
[----:B------:R0:W-:Y:S02]  /*8f50*/  UTMALDG.3D.MULTICAST [UR8], [UR32], UR30, desc[UR18] ;  /* 0x00001208200073b4 */ /* 0x0001e4000801181e */
[----:B0-----:R-:W-:Y:S05]  /*8f60*/  @P1 BRA `(.L_x_179) ;  /* 0xfffffffc003c1947 */ /* 0x001fea000383ffff */
.L_x_176:
[----:B------:R-:W-:Y:S05]  /*8f70*/  BSYNC B1 ;  /* 0x0000000000017941 */ /* 0x000fea0003800000 */
.L_x_175:
[----:B------:R-:W-:Y:S01]  /*8f80*/  LOP3.LUT P1, RZ, R11, 0xff, RZ, 0xc0, !PT ;  /* 0x000000ff0bff7812 */ /* 0x000fe2000782c0ff */
[----:B------:R-:W-:Y:S01]  /*8f90*/  IMAD.IADD R13, R12, 0x1, R13 ;  /* 0x000000010c0d7824 */ /* 0x000fe200078e020d */
[----:B------:R-:W-:Y:S01]  /*8fa0*/  IADD3 R2, P2, R2, UR24, RZ ;  /* 0x0000001802027c10 */ /* 0x000fe2000ff5e0ff */
[----:B------:R-:W-:Y:S01]  /*8fb0*/  ULDC.64 UR8, c[0x0][0x650] ;  /* 0x0001940000087ab9 */ /* 0x000fe20000000a00 */
[----:B------:R-:W-:Y:S01]  /*8fc0*/  BSSY B1, `(.L_x_180) ;  /* 0x000006a000017945 */ /* 0x000fe20003800000 */
[----:B------:R-:W-:Y:S01]  /*8fd0*/  IMAD.MOV.U32 R16, RZ, RZ, -0x1 ;  /* 0xffffffffff107424 */ /* 0x000fe200078e00ff */
[----:B------:R-:W-:Y:S01]  /*8fe0*/  SHF.R.U32.HI R5, RZ, 0x2, R13 ;  /* 0x00000002ff057819 */ /* 0x000fe2000001160d */
[----:B------:R-:W-:Y:S01]  /*8ff0*/  IMAD.MOV.U32 R15, RZ, RZ, -0x1 ;  /* 0xffffffffff0f7424 */ /* 0x000fe200078e00ff */
[----:B------:R-:W-:Y:S02]  /*9000*/  ISETP.GT.U32.AND P0, PT, R13, 0x3, PT ;  /* 0x000000030d00780c */ /* 0x000fe40003f04070 */
[----:B------:R-:W-:-:S02]  /*9010*/  LOP3.LUT R5, R5, 0x1, RZ, 0xc0, !PT ;  /* 0x0000000105057812 */ /* 0x000fc400078ec0ff */
[----:B------:R-:W-:Y:S01]  /*9020*/  ISETP.LT.U32.AND P0, PT, R12, 0x4, P0 ;  /* 0x000000040c00780c */ /* 0x000fe20000701070 */
[----:B------:R-:W0:Y:S01]  /*9030*/  @P1 S2R R7, SR_CgaCtaId ;  /* 0x0000000000071919 */ /* 0x000e220000008800 */
[----:B------:R-:W-:Y:S02]  /*9040*/  @P1 MOV R6, 0x400 ;  /* 0x0000040000061802 */ /* 0x000fe40000000f00 */
[----:B------:R-:W-:Y:S02]  /*9050*/  IADD3.X R3, R3, UR21, RZ, P2, !PT ;  /* 0x0000001503037c10 */ /* 0x000fe400097fe4ff */
[----:B------:R-:W-:Y:S02]  /*9060*/  ISETP.GE.U32.AND P2, PT, R2, UR8, PT ;  /* 0x0000000802007c0c */ /* 0x000fe4000bf46070 */
[----:B------:R-:W-:Y:S02]  /*9070*/  LOP3.LUT R13, R13, 0x3, RZ, 0xc0, !PT ;  /* 0x000000030d0d7812 */ /* 0x000fe400078ec0ff */
[----:B------:R-:W-:-:S02]  /*9080*/  PRMT R11, RZ, 0x7610, R11 ;  /* 0x00007610ff0b7816 */ /* 0x000fc4000000000b */
[----:B0-----:R-:W-:-:S04]  /*9090*/  @P1 LEA R6, R7, R6, 0x18 ;  /* 0x0000000607061211 */ /* 0x001fc800078ec0ff */
[----:B------:R0:W-:Y:S01]  /*90a0*/  @P1 SYNCS.ARRIVE.TRANS64.A1T0 RZ, [R6+URZ+0x58], RZ ;  /* 0x000058ff06ff19a7 */ /* 0x0001e2000810003f */
[----:B------:R-:W-:Y:S02]  /*90b0*/  ISETP.NE.U32.AND P1, PT, R5, 0x1, PT ;  /* 0x000000010500780c */ /* 0x000fe40003f25070 */
[----:B------:R-:W-:Y:S02]  /*90c0*/  SEL R5, RZ, 0x1, !P0 ;  /* 0x00000001ff057807 */ /* 0x000fe40004000000 */
[----:B------:R-:W-:Y:S02]  /*90d0*/  ISETP.GE.U32.AND.EX P0, PT, R3, UR9, PT, P2 ;  /* 0x0000000903007c0c */ /* 0x000fe4000bf06120 */
[----:B------:R-:W-:-:S04]  /*90e0*/  ISETP.GT.U32.AND P1, PT, R12, 0x3, !P1 ;  /* 0x000000030c00780c */ /* 0x000fc80004f24070 */
[----:B0-----:R-:W-:-:S04]  /*90f0*/  SEL R6, RZ, 0x1, !P1 ;  /* 0x00000001ff067807 */ /* 0x001fc80004800000 */
[--C-:B------:R-:W-:Y:S01]  /*9100*/  LOP3.LUT R14, R6, R14, R5.reuse, 0x96, !PT ;  /* 0x0000000e060e7212 */ /* 0x100fe200078e9605 */
[----:B------:R-:W-:Y:S01]  /*9110*/  IMAD.MOV.U32 R6, RZ, RZ, -0x1 ;  /* 0xffffffffff067424 */ /* 0x000fe200078e00ff */
[----:B------:R-:W-:Y:S01]  /*9120*/  PRMT R5, RZ, 0x7610, R5 ;  /* 0x00007610ff057816 */ /* 0x000fe20000000005 */
[----:B------:R-:W-:Y:S06]  /*9130*/  @P0 BRA `(.L_x_181) ;  /* 0x0000000400480947 */ /* 0x000fec0003800000 */
[----:B------:R-:W0:Y:S01]  /*9140*/  S2R R16, SR_CTAID.X ;  /* 0x0000000000107919 */ /* 0x000e220000002500 */
[----:B------:R-:W-:Y:S01]  /*9150*/  ULDC.64 UR8, c[0x0][0x628] ;  /* 0x00018a0000087ab9 */ /* 0x000fe20000000a00 */
[----:B------:R-:W1:Y:S01]  /*9160*/  LDC R19, c[0x0][0x144] ;  /* 0x00005100ff137b82 */ /* 0x000e620000000800 */
[----:B------:R-:W-:Y:S01]  /*9170*/  ISETP.NE.U32.AND P0, PT, RZ, UR8, PT ;  /* 0x00000008ff007c0c */ /* 0x000fe2000bf05070 */
[----:B------:R-:W2:Y:S01]  /*9180*/  S2R R5, SR_CTAID.Y ;  /* 0x0000000000057919 */ /* 0x000ea20000002600 */
[----:B------:R-:W-:Y:S01]  /*9190*/  ULDC UR10, c[0x0][0x150] ;  /* 0x00005400000a7ab9 */ /* 0x000fe20000000800 */
[----:B------:R-:W-:Y:S01]  /*91a0*/  ULDC UR11, c[0x0][0x630] ;  /* 0x00018c00000b7ab9 */ /* 0x000fe20000000800 */
[----:B------:R-:W-:Y:S01]  /*91b0*/  ISETP.NE.AND.EX P0, PT, RZ, UR9, PT, P0 ;  /* 0x00000009ff007c0c */ /* 0x000fe2000bf05300 */
[----:B------:R-:W-:Y:S01]  /*91c0*/  IMAD.MOV.U32 R6, RZ, RZ, R2 ;  /* 0x000000ffff067224 */ /* 0x000fe200078e0002 */
[----:B0-----:R-:W-:-:S05]  /*91d0*/  I2FP.F32.U32 R7, R16 ;  /* 0x0000001000077245 */ /* 0x001fca0000201000 */
[----:B------:R-:W-:Y:S01]  /*91e0*/  FMUL R18, R7, UR10 ;  /* 0x0000000a07127c20 */ /* 0x000fe20008400000 */
[----:B------:R-:W-:-:S05]  /*91f0*/  IMAD.MOV.U32 R7, RZ, RZ, R3 ;  /* 0x000000ffff077224 */ /* 0x000fca00078e0003 */
[----:B--2---:R-:W-:Y:S05]  /*9200*/  @!P0 BRA `(.L_x_182) ;  /* 0x0000000000288947 */ /* 0x004fea0003800000 */
[----:B------:R-:W-:Y:S02]  /*9210*/  ULDC UR10, c[0x0][0x634] ;  /* 0x00018d00000a7ab9 */ /* 0x000fe40000000800 */
[----:B------:R-:W-:-:S05]  /*9220*/  IADD3 R7, P0, R2, UR10, RZ ;  /* 0x0000000a02077c10 */ /* 0x000fca000ff1e0ff */
[----:B------:R-:W-:-:S04]  /*9230*/  IMAD.X R15, RZ, RZ, R3, P0 ;  /* 0x000000ffff0f7224 */ /* 0x000fc800000e0603 */
[----:B------:R-:W-:-:S04]  /*9240*/  IMAD.WIDE.U32 R8, R15, UR8, RZ ;  /* 0x000000080f087c25 */ /* 0x000fc8000f8e00ff */
[----:B------:R-:W-:-:S04]  /*9250*/  IMAD.WIDE.U32 R8, P0, R7, UR9, R8 ;  /* 0x0000000907087c25 */ /* 0x000fc8000f800008 */
[----:B------:R-:W-:-:S04]  /*9260*/  IMAD.WIDE.U32 R6, R7, UR8, RZ ;  /* 0x0000000807067c25 */ /* 0x000fc8000f8e00ff */
[----:B------:R-:W-:Y:S01]  /*9270*/  IMAD.MOV.U32 R6, RZ, RZ, R9 ;  /* 0x000000ffff067224 */ /* 0x000fe200078e0009 */
[----:B------:R-:W-:Y:S01]  /*9280*/  IADD3 RZ, P1, R7, R8, RZ ;  /* 0x0000000807ff7210 */ /* 0x000fe20007f3e0ff */
[----:B------:R-:W-:-:S04]  /*9290*/  IMAD.X R7, RZ, RZ, RZ, P0 ;  /* 0x000000ffff077224 */ /* 0x000fc800000e06ff */
[----:B------:R-:W-:-:S08]  /*92a0*/  IMAD.WIDE.U32.X R6, R15, UR9, R6, P1 ;  /* 0x000000090f067c25 */ /* 0x000fd000088e0406 */
.L_x_182:
[--C-:B------:R-:W-:Y:S01]  /*92b0*/  SHF.R.U64 R15, R6, UR11, R7.reuse ;  /* 0x0000000b060f7c19 */ /* 0x100fe20008001207 */
[----:B------:R-:W0:Y:S01]  /*92c0*/  F2I.U32.TRUNC.NTZ R18, R18 ;  /* 0x0000001200127305 */ /* 0x000e22000020f000 */
[----:B------:R-:W-:Y:S01]  /*92d0*/  SHF.R.U32.HI R6, RZ, UR11, R7 ;  /* 0x0000000bff067c19 */ /* 0x000fe20008011607 */
[----:B------:R-:W-:Y:S01]  /*92e0*/  ULDC.64 UR8, c[0x0][0x620] ;  /* 0x0001880000087ab9 */ /* 0x000fe20000000a00 */
[----:B------:R-:W-:Y:S01]  /*92f0*/  IADD3 R9, P0, RZ, -R15, RZ ;  /* 0x8000000fff097210 */ /* 0x000fe20007f1e0ff */
[----:B------:R-:W-:Y:S01]  /*9300*/  ULDC.64 UR10, c[0x0][0x640] ;  /* 0x00019000000a7ab9 */ /* 0x000fe20000000a00 */
[----:B------:R-:W2:Y:S03]  /*9310*/  LDC R20, c[0x0][0x148] ;  /* 0x00005200ff147b82 */ /* 0x000ea60000000800 */
[----:B------:R-:W-:Y:S01]  /*9320*/  IMAD.X R6, RZ, RZ, ~R6, P0 ;  /* 0x000000ffff067224 */ /* 0x000fe200000e0e06 */
[----:B------:R-:W-:-:S03]  /*9330*/  ISETP.NE.U32.AND P0, PT, RZ, UR10, PT ;  /* 0x0000000aff007c0c */ /* 0x000fc6000bf05070 */
[----:B------:R-:W-:Y:S01]  /*9340*/  IMAD R8, R6, UR8, RZ ;  /* 0x0000000806087c24 */ /* 0x000fe2000f8e02ff */
[----:B------:R-:W-:Y:S01]  /*9350*/  ISETP.NE.AND.EX P0, PT, RZ, UR11, PT, P0 ;  /* 0x0000000bff007c0c */ /* 0x000fe2000bf05300 */
[----:B------:R-:W-:Y:S01]  /*9360*/  IMAD.WIDE.U32 R6, R9, UR8, R2 ;  /* 0x0000000809067c25 */ /* 0x000fe2000f8e0002 */
[----:B------:R-:W-:-:S03]  /*9370*/  ULDC UR8, c[0x0][0x618] ;  /* 0x0001860000087ab9 */ /* 0x000fc60000000800 */
[----:B------:R-:W-:Y:S01]  /*9380*/  IMAD R9, R9, UR9, R8 ;  /* 0x0000000909097c24 */ /* 0x000fe2000f8e0208 */
[----:B------:R-:W-:Y:S01]  /*9390*/  ULDC UR9, c[0x0][0x154] ;  /* 0x0000550000097ab9 */ /* 0x000fe20000000800 */
[----:B0-----:R-:W-:Y:S02]  /*93a0*/  IMAD.MOV R8, RZ, RZ, -R18 ;  /* 0x000000ffff087224 */ /* 0x001fe400078e0a12 */
[----:B------:R-:W-:Y:S02]  /*93b0*/  IMAD.IADD R7, R7, 0x1, R9 ;  /* 0x0000000107077824 */ /* 0x000fe400078e0209 */
[----:B-1----:R-:W-:Y:S01]  /*93c0*/  IMAD R16, R19, R8, R16 ;  /* 0x0000000813107224 */ /* 0x002fe200078e0210 */
[----:B------:R-:W-:Y:S02]  /*93d0*/  I2FP.F32.U32 R8, R5 ;  /* 0x0000000500087245 */ /* 0x000fe40000201000 */
[--C-:B------:R-:W-:Y:S02]  /*93e0*/  SHF.R.U64 R18, R6, UR8, R7.reuse ;  /* 0x0000000806127c19 */ /* 0x100fe40008001207 */
[----:B------:R-:W-:Y:S01]  /*93f0*/  SHF.R.U32.HI R7, RZ, UR8, R7 ;  /* 0x00000008ff077c19 */ /* 0x000fe20008011607 */
[----:B------:R-:W-:Y:S01]  /*9400*/  FMUL R8, R8, UR9 ;  /* 0x0000000908087c20 */ /* 0x000fe20008400000 */
[----:B------:R-:W-:-:S02]  /*9410*/  ULDC UR8, c[0x0][0x608] ;  /* 0x0001820000087ab9 */ /* 0x000fc40000000800 */
[--C-:B------:R-:W-:Y:S01]  /*9420*/  SHF.R.U64 R22, R18, UR8, R7.reuse ;  /* 0x0000000812167c19 */ /* 0x100fe20008001207 */
[----:B------:R0:W1:Y:S01]  /*9430*/  F2I.U32.TRUNC.NTZ R23, R8 ;  /* 0x0000000800177305 */ /* 0x000062000020f000 */
[----:B------:R-:W-:Y:S01]  /*9440*/  SHF.R.U32.HI R7, RZ, UR8, R7 ;  /* 0x00000008ff077c19 */ /* 0x000fe20008011607 */
[----:B------:R-:W-:-:S03]  /*9450*/  ULDC UR8, c[0x0][0x658] ;  /* 0x0001960000087ab9 */ /* 0x000fc60000000800 */
[--C-:B------:R-:W-:Y:S02]  /*9460*/  SHF.R.U64 R19, R22, UR8, R7.reuse ;  /* 0x0000000816137c19 */ /* 0x100fe40008001207 */
[----:B------:R-:W-:-:S03]  /*9470*/  SHF.R.U32.HI R21, RZ, UR8, R7 ;  /* 0x00000008ff157c19 */ /* 0x000fc60008011607 */
[----:B------:R-:W-:Y:S02]  /*9480*/  IMAD.MOV.U32 R6, RZ, RZ, R19 ;  /* 0x000000ffff067224 */ /* 0x000fe400078e0013 */
[----:B------:R-:W-:Y:S01]  /*9490*/  IMAD.MOV.U32 R7, RZ, RZ, R21 ;  /* 0x000000ffff077224 */ /* 0x000fe200078e0015 */
[----:B0-----:R-:W-:Y:S06]  /*94a0*/  @!P0 BRA `(.L_x_183) ;  /* 0x0000000000288947 */ /* 0x001fec0003800000 */
        /* <DEDUP_REMOVED lines=10> */
.L_x_183:
[----:B------:R-:W-:Y:S01]  /*9550*/  ULDC UR8, c[0x0][0x648] ;  /* 0x0001920000087ab9 */ /* 0x000fe20000000800 */
[----:B-1----:R-:W-:Y:S01]  /*9560*/  IMAD.MOV R23, RZ, RZ, -R23 ;  /* 0x000000ffff177224 */ /* 0x002fe200078e0a17 */
[----:B------:R-:W-:Y:S01]  /*9570*/  SHF.R.U64 R7, R6, UR8, R7 ;  /* 0x0000000806077c19 */ /* 0x000fe20008001207 */
[----:B------:R-:W-:Y:S01]  /*9580*/  ULDC UR8, c[0x0][0x638] ;  /* 0x00018e0000087ab9 */ /* 0x000fe20000000800 */
[----:B------:R-:W-:Y:S01]  /*9590*/  LOP3.LUT R6, R22, UR13, RZ, 0xc0, !PT ;  /* 0x0000000d16067c12 */ /* 0x000fe2000f8ec0ff */
[----:B--2---:R-:W-:Y:S01]  /*95a0*/  @P3 IMAD R16, R20, R23, R5 ;  /* 0x0000001714103224 */ /* 0x004fe200078e0205 */
[----:B------:R-:W-:Y:S01]  /*95b0*/  LOP3.LUT R18, R18, UR4, RZ, 0xc0, !PT ;  /* 0x0000000412127c12 */ /* 0x000fe2000f8ec0ff */
[----:B------:R-:W-:Y:S01]  /*95c0*/  IMAD.MOV R8, RZ, RZ, -R7 ;  /* 0x000000ffff087224 */ /* 0x000fe200078e0a07 */
[----:B------:R-:W-:Y:S01]  /*95d0*/  ULDC UR9, c[0x0][0x610] ;  /* 0x0001840000097ab9 */ /* 0x000fe20000000800 */
[----:B------:R-:W-:Y:S02]  /*95e0*/  IMAD R7, R7, UR5, R6 ;  /* 0x0000000507077c24 */ /* 0x000fe4000f8e0206 */
[----:B------:R-:W-:Y:S01]  /*95f0*/  IMAD R19, R8, UR8, R19 ;  /* 0x0000000808137c24 */ /* 0x000fe2000f8e0213 */
[----:B------:R-:W-:Y:S01]  /*9600*/  ULDC UR8, c[0x0][0x600] ;  /* 0x0001800000087ab9 */ /* 0x000fe20000000800 */
[----:B------:R-:W-:-:S02]  /*9610*/  IMAD R6, R7, UR9, R16 ;  /* 0x0000000907067c24 */ /* 0x000fc4000f8e0210 */
[----:B------:R-:W-:Y:S02]  /*9620*/  IMAD R19, R19, UR8, R18 ;  /* 0x0000000813137c24 */ /* 0x000fe4000f8e0212 */
[----:B------:R-:W-:-:S03]  /*9630*/  IMAD.MOV.U32 R5, RZ, RZ, 0x1 ;  /* 0x00000001ff057424 */ /* 0x000fc600078e00ff */
[----:B------:R-:W-:Y:S02]  /*9640*/  SEL R16, R19, R6, !P3 ;  /* 0x0000000613107207 */ /* 0x000fe40005800000 */
[----:B------:R-:W-:-:S07]  /*9650*/  SEL R6, R6, R19, !P3 ;  /* 0x0000001306067207 */ /* 0x000fce0005800000 */
.L_x_181:
[----:B------:R-:W-:Y:S05]  /*9660*/  BSYNC B1 ;  /* 0x0000000000017941 */ /* 0x000fea0003800000 */
.L_x_180:
[----:B------:R-:W-:-:S13]  /*9670*/  LOP3.LUT P0, RZ, R5, 0xff, RZ, 0xc0, !PT ;  /* 0x000000ff05ff7812 */ /* 0x000fda000780c0ff */
[----:B------:R-:W-:Y:S05]  /*9680*/  @P0 BRA `(.L_x_184) ;  /* 0xfffffff4003c0947 */ /* 0x000fea000383ffff */
[----:B------:R-:W-:Y:S05]  /*9690*/  BSYNC B0 ;  /* 0x0000000000007941 */ /* 0x000fea0003800000 */
.L_x_173:
[----:B------:R-:W-:-:S03]  /*96a0*/  UMOV UR8, 0xffffffff ;  /* 0xffffffff00087882 */ /* 0x000fc60000000000 */
[----:B------:R-:W-:Y:S05]  /*96b0*/  BRA.DIV UR8, `(.L_x_185) ;  /* 0x00000006081c7947 */ /* 0x000fea000b800000 */
[----:B------:R-:W-:-:S13]  /*96c0*/  ELECT P0, URZ, PT ;  /* 0x00000000003f782f */ /* 0x000fda0003800000 */
.L_x_199:
[----:B------:R-:W-:Y:S04]  /*96d0*/  BSSY B0, `(.L_x_186) ;  /* 0x000002b000007945 */ /* 0x000fe80003800000 */
[----:B------:R-:W-:Y:S05]  /*96e0*/  @!P0 BRA `(.L_x_187) ;  /* 0x0000000000a48947 */ /* 0x000fea0003800000 */
[----:B------:R-:W-:-:S04]  /*96f0*/  LOP3.LUT R4, R4, 0x2, RZ, 0xfc, !PT ;  /* 0x0000000204047812 */ /* 0x000fc800078efcff */
[----:B------:R-:W-:-:S13]  /*9700*/  ISETP.NE.AND P0, PT, R4, 0x3, PT ;  /* 0x000000030400780c */ /* 0x000fda0003f05270 */
[----:B------:R-:W-:Y:S05]  /*9710*/  @!P0 BRA `(.L_x_188) ;  /* 0x0000000000048947 */ /* 0x000fea0003800000 */
[----:B------:R-:W-:Y:S01]  /*9720*/  BPT.TRAP 0x1 ;  /* 0x000000040000795c */ /* 0x000fe20000300000 */
.L_x_188:
[----:B------:R-:W0:Y:S01]  /*9730*/  S2R R3, SR_CgaCtaId ;  /* 0x0000000000037919 */ /* 0x000e220000008800 */
[----:B------:R-:W-:Y:S02]  /*9740*/  MOV R0, 0x400 ;  /* 0x0000040000007802 */ /* 0x000fe40000000f00 */
[----:B------:R-:W-:Y:S02]  /*9750*/  SHF.L.U32 R2, R14, 0x1f, RZ ;  /* 0x0000001f0e027819 */ /* 0x000fe400000006ff */
[----:B0-----:R-:W-:-:S05]  /*9760*/  LEA R0, R3, R0, 0x18 ;  /* 0x0000000003007211 */ /* 0x001fca00078ec0ff */
[----:B------:R-:W-:-:S04]  /*9770*/  VIADD R0, R0, 0x20 ;  /* 0x0000002000007836 */ /* 0x000fc80000000000 */
[C---:B------:R-:W-:Y:S02]  /*9780*/  IMAD R5, R13.reuse, 0x8, R0 ;  /* 0x000000080d057824 */ /* 0x040fe400078e0200 */
[----:B------:R-:W-:Y:S02]  /*9790*/  VIADD R13, R13, 0x1 ;  /* 0x000000010d0d7836 */ /* 0x000fe40000000000 */
[----:B------:R-:W0:Y:S03]  /*97a0*/  SYNCS.PHASECHK.TRANS64.TRYWAIT P0, [R5+URZ], R2 ;  /* 0x00000002050075a7 */ /* 0x000e26000800017f */
[----:B------:R-:W-:-:S04]  /*97b0*/  ISETP.NE.AND P1, PT, R13, 0x4, PT ;  /* 0x000000040d00780c */ /* 0x000fc80003f25270 */
[----:B------:R-:W-:Y:S02]  /*97c0*/  SEL R3, RZ, 0x1, P1 ;  /* 0x00000001ff037807 */ /* 0x000fe40000800000 */
[----:B------:R-:W-:Y:S02]  /*97d0*/  SEL R13, R13, RZ, P1 ;  /* 0x000000ff0d0d7207 */ /* 0x000fe40000800000 */
[----:B------:R-:W-:-:S03]  /*97e0*/  LOP3.LUT R14, R14, R3, RZ, 0x3c, !PT ;  /* 0x000000030e0e7212 */ /* 0x000fc600078e3cff */
[----:B------:R-:W-:Y:S01]  /*97f0*/  IMAD R7, R13, 0x8, R0 ;  /* 0x000000080d077824 */ /* 0x000fe200078e0200 */
[----:B------:R-:W-:Y:S01]  /*9800*/  SHF.L.U32 R4, R14, 0x1f, RZ ;  /* 0x0000001f0e047819 */ /* 0x000fe200000006ff */
[----:B0-----:R-:W-:Y:S06]  /*9810*/  @!P0 BRA `(.L_x_189) ;  /* 0x0000000000e48947 */ /* 0x001fec0003800000 */
.L_x_200:
[----:B------:R-:W1:Y:S01]  /*9820*/  SYNCS.PHASECHK.TRANS64.TRYWAIT P0, [R7+URZ], R4 ;  /* 0x00000004070075a7 */ /* 0x000e62000800017f */
[----:B0-----:R-:W-:-:S05]  /*9830*/  VIADD R2, R13, 0x1 ;  /* 0x000000010d027836 */ /* 0x001fca0000000000 */
[----:B------:R-:W-:-:S04]  /*9840*/  ISETP.NE.AND P1, PT, R2, 0x4, PT ;  /* 0x000000040200780c */ /* 0x000fc80003f25270 */
[----:B------:R-:W-:Y:S02]  /*9850*/  SEL R3, RZ, 0x1, P1 ;  /* 0x00000001ff037807 */ /* 0x000fe40000800000 */
[----:B------:R-:W-:Y:S02]  /*9860*/  SEL R9, R2, RZ, P1 ;  /* 0x000000ff02097207 */ /* 0x000fe40000800000 */
[----:B------:R-:W-:-:S03]  /*9870*/  LOP3.LUT R11, R14, R3, RZ, 0x3c, !PT ;  /* 0x000000030e0b7212 */ /* 0x000fc600078e3cff */
[----:B------:R-:W-:Y:S01]  /*9880*/  IMAD R6, R9, 0x8, R0 ;  /* 0x0000000809067824 */ /* 0x000fe200078e0200 */
[----:B------:R-:W-:Y:S01]  /*9890*/  SHF.L.U32 R5, R11, 0x1f, RZ ;  /* 0x0000001f0b057819 */ /* 0x000fe200000006ff */
[----:B-1----:R-:W-:Y:S06]  /*98a0*/  @!P0 BRA `(.L_x_190) ;  /* 0x0000000000d48947 */ /* 0x002fec0003800000 */
.L_x_201:
[----:B------:R-:W1:Y:S01]  /*98b0*/  SYNCS.PHASECHK.TRANS64.TRYWAIT P0, [R6+URZ], R5 ;  /* 0x00000005060075a7 */ /* 0x000e62000800017f */
[----:B------:R-:W-:-:S05]  /*98c0*/  VIADD R2, R9, 0x1 ;  /* 0x0000000109027836 */ /* 0x000fca0000000000 */
[----:B------:R-:W-:-:S04]  /*98d0*/  ISETP.NE.AND P1, PT, R2, 0x4, PT ;  /* 0x000000040200780c */ /* 0x000fc80003f25270 */
[----:B0-----:R-:W-:Y:S02]  /*98e0*/  SEL R4, RZ, 0x1, P1 ;  /* 0x00000001ff047807 */ /* 0x001fe40000800000 */
[----:B------:R-:W-:Y:S02]  /*98f0*/  SEL R3, R2, RZ, P1 ;  /* 0x000000ff02037207 */ /* 0x000fe40000800000 */
[----:B------:R-:W-:Y:S01]  /*9900*/  LOP3.LUT R4, R11, R4, RZ, 0x3c, !PT ;  /* 0x000000040b047212 */ /* 0x000fe200078e3cff */
[----:B-1----:R-:W-:Y:S06]  /*9910*/  @!P0 BRA `(.L_x_191) ;  /* 0x0000000000cc8947 */ /* 0x002fec0003800000 */
.L_x_202:
[----:B------:R-:W-:Y:S01]  /*9920*/  IMAD R3, R3, 0x8, R0 ;  /* 0x0000000803037824 */ /* 0x000fe200078e0200 */
[----:B------:R-:W-:-:S07]  /*9930*/  SHF.L.U32 R0, R4, 0x1f, RZ ;  /* 0x0000001f04007819 */ /* 0x000fce00000006ff */
.L_x_192:
[----:B-1----:R1:W2:Y:S02]  /*9940*/  SYNCS.PHASECHK.TRANS64.TRYWAIT P0, [R3+URZ], R0 ;  /* 0x00000000030075a7 */ /* 0x0022a4000800017f */
[----:B--2---:R-:W-:Y:S05]  /*9950*/  @!P0 NANOSLEEP.SYNCS 0x989680 ;  /* 0x009896800000895d */ /* 0x004fea0003900000 */
[----:B------:R-:W2:Y:S02]  /*9960*/  @!P0 SYNCS.PHASECHK.TRANS64 P0, [R3+URZ], R0 ;  /* 0x00000000030085a7 */ /* 0x000ea4000800007f */
[----:B--2---:R-:W-:Y:S05]  /*9970*/  @!P0 BRA `(.L_x_192) ;  /* 0xfffffffc00f08947 */ /* 0x004fea000383ffff */
.L_x_187:
[----:B------:R-:W-:Y:S05]  /*9980*/  BSYNC B0 ;  /* 0x0000000000007941 */ /* 0x000fea0003800000 */
.L_x_186:
[----:B------:R-:W-:Y:S05]  /*9990*/  EXIT ;  /* 0x000000000000794d */ /* 0x000fea0003800000 */
.L_x_21:
[----:B-1----:R-:W-:-:S04]  /*99a0*/  IMAD.U32 R13, RZ, RZ, UR6 ;  /* 0x00000006ff0d7e24 */ /* 0x002fc8000f8e00ff */
[----:B------:R1:W4:Y:S03]  /*99b0*/  SYNCS.PHASECHK.TRANS64.TRYWAIT P0, [R13+URZ], R12 ;  /* 0x0000000c0d0075a7 */ /* 0x000326000800017f */
[----:B----4-:R-:W-:Y:S05]  /*99c0*/  @!P0 NANOSLEEP.SYNCS 0x989680 ;  /* 0x009896800000895d */ /* 0x010fea0003900000 */
[----:B------:R-:W4:Y:S02]  /*99d0*/  @!P0 SYNCS.PHASECHK.TRANS64 P0, [R13+URZ], R12 ;  /* 0x0000000c0d0085a7 */ /* 0x000f24000800007f */
[----:B----4-:R-:W-:Y:S05]  /*99e0*/  @!P0 BRA `(.L_x_21) ;  /* 0xfffffffc00ec8947 */ /* 0x010fea000383ffff */
[----:B------:R-:W-:Y:S05]  /*99f0*/  BRA `(.L_x_20) ;  /* 0xffffff7c00807947 */ /* 0x000fea000383ffff */
.L_x_27:
[----:B-1----:R-:W-:-:S04]  /*9a00*/  IMAD.U32 R15, RZ, RZ, UR13 ;  /* 0x0000000dff0f7e24 */ /* 0x002fc8000f8e00ff */
[----:B------:R1:W4:Y:S03]  /*9a10*/  SYNCS.PHASECHK.TRANS64.TRYWAIT P0, [R15+URZ], R14 ;  /* 0x0000000e0f0075a7 */ /* 0x000326000800017f */
[----:B----4-:R-:W-:Y:S05]  /*9a20*/  @!P0 NANOSLEEP.SYNCS 0x989680 ;  /* 0x009896800000895d */ /* 0x010fea0003900000 */
[----:B------:R-:W4:Y:S02]  /*9a30*/  @!P0 SYNCS.PHASECHK.TRANS64 P0, [R15+URZ], R14 ;  /* 0x0000000e0f0085a7 */ /* 0x000f24000800007f */
[----:B----4-:R-:W-:Y:S05]  /*9a40*/  @!P0 BRA `(.L_x_27) ;  /* 0xfffffffc00ec8947 */ /* 0x010fea000383ffff */
[----:B------:R-:W-:Y:S05]  /*9a50*/  BRA `(.L_x_26) ;  /* 0xffffff8800347947 */ /* 0x000fea000383ffff */
.L_x_174:
[----:B------:R-:W-:Y:S01]  /*9a60*/  BSSY B1, `(.L_x_193) ;  /* 0x0000006000017945 */ /* 0x000fe20003800000 */
[----:B------:R-:W-:-:S07]  /*9a70*/  IMAD.MOV.U32 R5, RZ, RZ, -0x1 ;  /* 0xffffffffff057424 */ /* 0x000fce00078e00ff */
[----:B------:R-:W-:Y:S05]  /*9a80*/  WARPSYNC.COLLECTIVE R5, `(.L_x_194) ;  /* 0x00000000050c7348 */ /* 0x000fea0003c00000 */
[----:B------:R-:W-:Y:S02]  /*9a90*/  ELECT P0, UR62, PT ;  /* 0x00000000003e782f */ /* 0x000fe40003800000 */
[----:B------:R-:W-:Y:S01]  /*9aa0*/  MOV R5, UR62 ;  /* 0x0000003e00057c02 */ /* 0x000fe20008000f00 */
[----:B------:R-:W-:Y:S10]  /*9ab0*/  ENDCOLLECTIVE ;  /* 0x000000000000791b */ /* 0x000ff40003800000 */
.L_x_194:
[----:B------:R-:W-:Y:S05]  /*9ac0*/  BSYNC B1 ;  /* 0x0000000000017941 */ /* 0x000fea0003800000 */
.L_x_193:
[----:B------:R-:W-:Y:S05]  /*9ad0*/  BRA `(.L_x_195) ;  /* 0xfffffff000347947 */ /* 0x000fea000383ffff */
.L_x_177:
[----:B-1----:R1:W2:Y:S02]  /*9ae0*/  SYNCS.PHASECHK.TRANS64.TRYWAIT P0, [R19+URZ+0x20], R8 ;  /* 0x00002008130075a7 */ /* 0x0022a4000800017f */
[----:B--2---:R-:W-:Y:S05]  /*9af0*/  @!P0 NANOSLEEP.SYNCS 0x989680 ;  /* 0x009896800000895d */ /* 0x004fea0003900000 */
[----:B------:R-:W2:Y:S02]  /*9b00*/  @!P0 SYNCS.PHASECHK.TRANS64 P0, [R19+URZ+0x20], R8 ;  /* 0x00002008130085a7 */ /* 0x000ea4000800007f */
[----:B--2---:R-:W-:Y:S05]  /*9b10*/  @!P0 BRA `(.L_x_177) ;  /* 0xfffffffc00f08947 */ /* 0x004fea000383ffff */
[----:B------:R-:W-:Y:S05]  /*9b20*/  BRA `(.L_x_196) ;  /* 0xfffffff000707947 */ /* 0x000fea000383ffff */
.L_x_185:
[----:B------:R-:W-:Y:S01]  /*9b30*/  BSSY B0, `(.L_x_197) ;  /* 0x0000006000007945 */ /* 0x000fe20003800000 */
[----:B------:R-:W-:-:S07]  /*9b40*/  IMAD.MOV.U32 R5, RZ, RZ, -0x1 ;  /* 0xffffffffff057424 */ /* 0x000fce00078e00ff */
[----:B------:R-:W-:Y:S05]  /*9b50*/  WARPSYNC.COLLECTIVE R5, `(.L_x_198) ;  /* 0x00000000050c7348 */ /* 0x000fea0003c00000 */
[----:B------:R-:W-:Y:S02]  /*9b60*/  ELECT P0, UR62, PT ;  /* 0x00000000003e782f */ /* 0x000fe40003800000 */
[----:B------:R-:W-:Y:S01]  /*9b70*/  MOV R5, UR62 ;  /* 0x0000003e00057c02 */ /* 0x000fe20008000f00 */
[----:B------:R-:W-:Y:S10]  /*9b80*/  ENDCOLLECTIVE ;  /* 0x000000000000791b */ /* 0x000ff40003800000 */
.L_x_198:
[----:B------:R-:W-:Y:S05]  /*9b90*/  BSYNC B0 ;  /* 0x0000000000007941 */ /* 0x000fea0003800000 */
.L_x_197:
[----:B------:R-:W-:Y:S05]  /*9ba0*/  BRA `(.L_x_199) ;  /* 0xfffffff800c87947 */ /* 0x000fea000383ffff */
.L_x_189:
[----:B0-----:R0:W1:Y:S02]  /*9bb0*/  SYNCS.PHASECHK.TRANS64.TRYWAIT P0, [R5+URZ], R2 ;  /* 0x00000002050075a7 */ /* 0x001064000800017f */
[----:B-1----:R-:W-:Y:S05]  /*9bc0*/  @!P0 NANOSLEEP.SYNCS 0x989680 ;  /* 0x009896800000895d */ /* 0x002fea0003900000 */
[----:B------:R-:W1:Y:S02]  /*9bd0*/  @!P0 SYNCS.PHASECHK.TRANS64 P0, [R5+URZ], R2 ;  /* 0x00000002050085a7 */ /* 0x000e64000800007f */
[----:B-1----:R-:W-:Y:S05]  /*9be0*/  @!P0 BRA `(.L_x_189) ;  /* 0xfffffffc00f08947 */ /* 0x002fea000383ffff */
[----:B------:R-:W-:Y:S05]  /*9bf0*/  BRA `(.L_x_200) ;  /* 0xfffffffc00087947 */ /* 0x000fea000383ffff */
.L_x_190:
[----:B0-----:R0:W1:Y:S02]  /*9c00*/  SYNCS.PHASECHK.TRANS64.TRYWAIT P0, [R7+URZ], R4 ;  /* 0x00000004070075a7 */ /* 0x001064000800017f */
[----:B-1----:R-:W-:Y:S05]  /*9c10*/  @!P0 NANOSLEEP.SYNCS 0x989680 ;  /* 0x009896800000895d */ /* 0x002fea0003900000 */
[----:B------:R-:W1:Y:S02]  /*9c20*/  @!P0 SYNCS.PHASECHK.TRANS64 P0, [R7+URZ], R4 ;  /* 0x00000004070085a7 */ /* 0x000e64000800007f */
[----:B-1----:R-:W-:Y:S05]  /*9c30*/  @!P0 BRA `(.L_x_190) ;  /* 0xfffffffc00f08947 */ /* 0x002fea000383ffff */
[----:B------:R-:W-:Y:S05]  /*9c40*/  BRA `(.L_x_201) ;  /* 0xfffffffc00187947 */ /* 0x000fea000383ffff */
.L_x_191:
[----:B0-----:R0:W1:Y:S02]  /*9c50*/  SYNCS.PHASECHK.TRANS64.TRYWAIT P0, [R6+URZ], R5 ;  /* 0x00000005060075a7 */ /* 0x001064000800017f */
[----:B-1----:R-:W-:Y:S05]  /*9c60*/  @!P0 NANOSLEEP.SYNCS 0x989680 ;  /* 0x009896800000895d */ /* 0x002fea0003900000 */
[----:B------:R-:W1:Y:S02]  /*9c70*/  @!P0 SYNCS.PHASECHK.TRANS64 P0, [R6+URZ], R5 ;  /* 0x00000005060085a7 */ /* 0x000e64000800007f */
[----:B-1----:R-:W-:Y:S05]  /*9c80*/  @!P0 BRA `(.L_x_191) ;  /* 0xfffffffc00f08947 */ /* 0x002fea000383ffff */
[----:B------:R-:W-:Y:S05]  /*9c90*/  BRA `(.L_x_202) ;  /* 0xfffffffc00207947 */ /* 0x000fea000383ffff */
.L_x_203:
[----:B------:R-:W-:-:S00]  /*9ca0*/  BRA `(.L_x_203) ;  /* 0xfffffffc00fc7947 */ /* 0x000fc0000383ffff */
[----:B------:R-:W-:-:S00]  /*9cb0*/  NOP ;  /* 0x0000000000007918 */ /* 0x000fc00000000000 */
        /* <DEDUP_REMOVED lines=12> */
.L_x_204:


//--------------------- .nv.shared._ZN7cutlass13device_kernelINS_4gemm6kernel13GemmUniversalIN4cute5tupleIJiiiiEEENS1_10collective13CollectiveMmaINS1_37MainloopSm90TmaGmmaWarpSpecializedFP8ILi4ENS5_IJNS4_1CILi2EEESB_NSA_ILi1EEEEEENS1_35KernelTmaWarpSpecializedCooperativeEEENS5_IJNSA_ILi256EEENSA_ILi64EEENSA_ILi128EEEEEENS_12float_e4m3_tENS5_IJlSC_lEEESK_SL_NS4_8TiledMMAINS4_8MMA_AtomIJNS4_4SM904GMMA30MMA_64x64x32_F32E4M3E4M3_SS_TNILNSP_7ScaleInE1ELSR_1EEEEEENS4_6LayoutINS5_IJSB_SC_SC_EEENS5_IJSC_NSA_ILi0EEESW_EEEEENS5_IJNS4_10UnderscoreESZ_SZ_EEEEENS4_23SM90_TMA_LOAD_MULTICASTENS4_14ComposedLayoutINS4_7SwizzleILi3ELi4ELi3EEENS4_18smem_ptr_flag_bitsILi8EEENSU_INS5_IJNSA_ILi8EEESI_EEENS5_IJSI_SC_EEEEEEEvNS4_8identityES12_S1C_vS1D_EENS_8epilogue10collective6detail29Sm90TmaWarpSpecializedAdapterINS1G_15DefaultEpilogueISK_SL_SL_NS1F_6thread17LinearCombinationISK_Li1EffLNS1K_9ScaleType4KindE0ELNS_15FloatRoundStyleE2ESK_EENS1_15EpilogueDefaultEEEEEvvEEEEvNT_6ParamsE --------------------------
	.section	.nv.shared._ZN7cutlass13device_kernelINS_4gemm6kernel13GemmUniversalIN4cute5tupleIJiiiiEEENS1_10collective13CollectiveMmaINS1_37MainloopSm90TmaGmmaWarpSpecializedFP8ILi4ENS5_IJNS4_1CILi2EEESB_NSA_ILi1EEEEEENS1_35KernelTmaWarpSpecializedCooperativeEEENS5_IJNSA_ILi256EEENSA_ILi64EEENSA_ILi128EEEEEENS_12float_e4m3_tENS5_IJlSC_lEEESK_SL_NS4_8TiledMMAINS4_8MMA_AtomIJNS4_4SM904GMMA30MMA_64x64x32_F32E4M3E4M3_SS_TNILNSP_7ScaleInE1ELSR_1EEEEEENS4_6LayoutINS5_IJSB_SC_SC_EEENS5_IJSC_NSA_ILi0EEESW_EEEEENS5_IJNS4_10UnderscoreESZ_SZ_EEEEENS4_23SM90_TMA_LOAD_MULTICASTENS4_14ComposedLayoutINS4_7SwizzleILi3ELi4ELi3EEENS4_18smem_ptr_flag_bitsILi8EEENSU_INS5_IJNSA_ILi8EEESI_EEENS5_IJSI_SC_EEEEEEEvNS4_8identityES12_S1C_vS1D_EENS_8epilogue10collective6detail29Sm90TmaWarpSpecializedAdapterINS1G_15DefaultEpilogueISK_SL_SL_NS1F_6thread17LinearCombinationISK_Li1EffLNS1K_9ScaleType4KindE0ELNS_15FloatRoundStyleE2ESK_EENS1_15EpilogueDefaultEEEEEvvEEEEvNT_6ParamsE,"aw",@nobits
	.sectionflags	@""
	.align	16
	.zero		1024


//--------------------- .nv.shared.reserved.0     --------------------------
	.section	.nv.shared.reserved.0,"aw",@nobits
	.weak		__nv_reservedSMEM_offset_0_alias
	.size		__nv_reservedSMEM_offset_0_alias, 0, 0
	.other		__nv_reservedSMEM_offset_0_alias,@"STO_CUDA_RESERVED_SHARED STV_DEFAULT"
__nv_reservedSMEM_offset_0_alias:
	.zero		0


//--------------------- .nv.global                --------------------------
	.section	.nv.global,"aw",@nobits
.nv.global:
	.type		_ZN39_INTERNAL_e4953794_4_k_cu_a23386af_52714cute1_E,@object
	.size		_ZN39_INTERNAL_e4953794_4_k_cu_a23386af_52714cute1_E,(_ZN39_INTERNAL_e4953794_4_k_cu_a23386af_52714cuda3std3__45__cpo6cbeginE - _ZN39_INTERNAL_e4953794_4_k_cu_a23386af_52714cute1_E)
_ZN39_INTERNAL_e4953794_4_k_cu_a23386af_52714cute1_E:
	.zero		1
	.type		_ZN39_INTERNAL_e4953794_4_k_cu_a23386af_52714cuda3std3__45__cpo6cbeginE,@object
	.size		_ZN39_INTERNAL_e4953794_4_k_cu_a23386af_52714cuda3std3__45__cpo6cbeginE,(_ZN39_INTERNAL_e4953794_4_k_cu_a23386af_52714cuda3std3__48in_placeE - _ZN39_INTERNAL_e4953794_4_k_cu_a23386af_52714cuda3std3__45__cpo6cbeginE)
_ZN39_INTERNAL_e4953794_4_k_cu_a23386af_52714cuda3std3__45__cpo6cbeginE:
	.zero		1
	.type		_ZN39_INTERNAL_e4953794_4_k_cu_a23386af_52714cuda3std3__48in_placeE,@object
	.size		_ZN39_INTERNAL_e4953794_4_k_cu_a23386af_52714cuda3std3__48in_placeE,(_ZN39_INTERNAL_e4953794_4_k_cu_a23386af_52714cuda3std6ranges3__45__cpo9iter_moveE - _ZN39_INTERNAL_e4953794_4_k_cu_a23386af_52714cuda3std3__48in_placeE)
_ZN39_INTERNAL_e4953794_4_k_cu_a23386af_52714cuda3std3__48in_placeE:
	.zero		1
	.type		_ZN39_INTERNAL_e4953794_4_k_cu_a23386af_52714cuda3std6ranges3__45__cpo9iter_moveE,@object
	.size		_ZN39_INTERNAL_e4953794_4_k_cu_a23386af_52714cuda3std6ranges3__45__cpo9iter_moveE,(_ZN39_INTERNAL_e4953794_4_k_cu_a23386af_52714cuda3std3__45__cpo5beginE - _ZN39_INTERNAL_e4953794_4_k_cu_a23386af_52714cuda3std6ranges3__45__cpo9iter_moveE)
_ZN39_INTERNAL_e4953794_4_k_cu_a23386af_52714cuda3std6ranges3__45__cpo9iter_moveE:
	.zero		1
	.type		_ZN39_INTERNAL_e4953794_4_k_cu_a23386af_52714cuda3std3__45__cpo5beginE,@object
	.size		_ZN39_INTERNAL_e4953794_4_k_cu_a23386af_52714cuda3std3__45__cpo5beginE,(_ZN39_INTERNAL_e4953794_4_k_cu_a23386af_52714cuda3std3__441_GLOBAL__N__e4953794_4_k_cu_a23386af_52716ignoreE - _ZN39_INTERNAL_e4953794_4_k_cu_a23386af_52714cuda3std3__45__cpo5beginE)
_ZN39_INTERNAL_e4953794_4_k_cu_a23386af_52714cuda3std3__45__cpo5beginE:
	.zero		1
	.type		_ZN39_INTERNAL_e4953794_4_k_cu_a23386af_52714cuda3std3__441_GLOBAL__N__e4953794_4_k_cu_a23386af_52716ignoreE,@object
	.size		_ZN39_INTERNAL_e4953794_4_k_cu_a23386af_52714cuda3std3__441_GLOBAL__N__e4953794_4_k_cu_a23386af_52716ignoreE,(_ZN39_INTERNAL_e4953794_4_k_cu_a23386af_52714cute7productE - _ZN39_INTERNAL_e4953794_4_k_cu_a23386af_52714cuda3std3__441_GLOBAL__N__e4953794_4_k_cu_a23386af_52716ignoreE)
_ZN39_INTERNAL_e4953794_4_k_cu_a23386af_52714cuda3std3__441_GLOBAL__N__e4953794_4_k_cu_a23386af_52716ignoreE:
	.zero		1
	.type		_ZN39_INTERNAL_e4953794_4_k_cu_a23386af_52714cute7productE,@object
	.size		_ZN39_INTERNAL_e4953794_4_k_cu_a23386af_52714cute7productE,(_ZN39_INTERNAL_e4953794_4_k_cu_a23386af_52714cuda3std3__45__cpo3endE - _ZN39_INTERNAL_e4953794_4_k_cu_a23386af_52714cute7productE)
_ZN39_INTERNAL_e4953794_4_k_cu_a23386af_52714cute7productE:
	.zero		1
	.type		_ZN39_INTERNAL_e4953794_4_k_cu_a23386af_52714cuda3std3__45__cpo3endE,@object
	.size		_ZN39_INTERNAL_e4953794_4_k_cu_a23386af_52714cuda3std3__45__cpo3endE,(_ZN39_INTERNAL_e4953794_4_k_cu_a23386af_52714cuda3std3__419piecewise_constructE - _ZN39_INTERNAL_e4953794_4_k_cu_a23386af_52714cuda3std3__45__cpo3endE)
_ZN39_INTERNAL_e4953794_4_k_cu_a23386af_52714cuda3std3__45__cpo3endE:
	.zero		1
	.type		_ZN39_INTERNAL_e4953794_4_k_cu_a23386af_52714cuda3std3__419piecewise_constructE,@object
	.size		_ZN39_INTERNAL_e4953794_4_k_cu_a23386af_52714cuda3std3__419piecewise_constructE,(_ZN39_INTERNAL_e4953794_4_k_cu_a23386af_52714cuda3std3__45__cpo4cendE - _ZN39_INTERNAL_e4953794_4_k_cu_a23386af_52714cuda3std3__419piecewise_constructE)
_ZN39_INTERNAL_e4953794_4_k_cu_a23386af_52714cuda3std3__419piecewise_constructE:
	.zero		1
	.type		_ZN39_INTERNAL_e4953794_4_k_cu_a23386af_52714cuda3std3__45__cpo4cendE,@object
	.size		_ZN39_INTERNAL_e4953794_4_k_cu_a23386af_52714cuda3std3__45__cpo4cendE,(_ZN39_INTERNAL_e4953794_4_k_cu_a23386af_52714cuda3std6ranges3__45__cpo4swapE - _ZN39_INTERNAL_e4953794_4_k_cu_a23386af_52714cuda3std3__45__cpo4cendE)
_ZN39_INTERNAL_e4953794_4_k_cu_a23386af_52714cuda3std3__45__cpo4cendE:
	.zero		1
	.type		_ZN39_INTERNAL_e4953794_4_k_cu_a23386af_52714cuda3std6ranges3__45__cpo4swapE,@object
	.size		_ZN39_INTERNAL_e4953794_4_k_cu_a23386af_52714cuda3std6ranges3__45__cpo4swapE,(.L_7 - _ZN39_INTERNAL_e4953794_4_k_cu_a23386af_52714cuda3std6ranges3__45__cpo4swapE)
_ZN39_INTERNAL_e4953794_4_k_cu_a23386af_52714cuda3std6ranges3__45__cpo4swapE:
	.zero		1
.L_7:


//--------------------- .nv.constant0._ZN7cutlass13device_kernelINS_4gemm6kernel13GemmUniversalIN4cute5tupleIJiiiiEEENS1_10collective13CollectiveMmaINS1_37MainloopSm90TmaGmmaWarpSpecializedFP8ILi4ENS5_IJNS4_1CILi2EEESB_NSA_ILi1EEEEEENS1_35KernelTmaWarpSpecializedCooperativeEEENS5_IJNSA_ILi256EEENSA_ILi64EEENSA_ILi128EEEEEENS_12float_e4m3_tENS5_IJlSC_lEEESK_SL_NS4_8TiledMMAINS4_8MMA_AtomIJNS4_4SM904GMMA30MMA_64x64x32_F32E4M3E4M3_SS_TNILNSP_7ScaleInE1ELSR_1EEEEEENS4_6LayoutINS5_IJSB_SC_SC_EEENS5_IJSC_NSA_ILi0EEESW_EEEEENS5_IJNS4_10UnderscoreESZ_SZ_EEEEENS4_23SM90_TMA_LOAD_MULTICASTENS4_14ComposedLayoutINS4_7SwizzleILi3ELi4ELi3EEENS4_18smem_ptr_flag_bitsILi8EEENSU_INS5_IJNSA_ILi8EEESI_EEENS5_IJSI_SC_EEEEEEEvNS4_8identityES12_S1C_vS1D_EENS_8epilogue10collective6detail29Sm90TmaWarpSpecializedAdapterINS1G_15DefaultEpilogueISK_SL_SL_NS1F_6thread17LinearCombinationISK_Li1EffLNS1K_9ScaleType4KindE0ELNS_15FloatRoundStyleE2ESK_EENS1_15EpilogueDefaultEEEEEvvEEEEvNT_6ParamsE --------------------------
	.section	.nv.constant0._ZN7cutlass13device_kernelINS_4gemm6kernel13GemmUniversalIN4cute5tupleIJiiiiEEENS1_10collective13CollectiveMmaINS1_37MainloopSm90TmaGmmaWarpSpecializedFP8ILi4ENS5_IJNS4_1CILi2EEESB_NSA_ILi1EEEEEENS1_35KernelTmaWarpSpecializedCooperativeEEENS5_IJNSA_ILi256EEENSA_ILi64EEENSA_ILi128EEEEEENS_12float_e4m3_tENS5_IJlSC_lEEESK_SL_NS4_8TiledMMAINS4_8MMA_AtomIJNS4_4SM904GMMA30MMA_64x64x32_F32E4M3E4M3_SS_TNILNSP_7ScaleInE1ELSR_1EEEEEENS4_6LayoutINS5_IJSB_SC_SC_EEENS5_IJSC_NSA_ILi0EEESW_EEEEENS5_IJNS4_10UnderscoreESZ_SZ_EEEEENS4_23SM90_TMA_LOAD_MULTICASTENS4_14ComposedLayoutINS4_7SwizzleILi3ELi4ELi3EEENS4_18smem_ptr_flag_bitsILi8EEENSU_INS5_IJNSA_ILi8EEESI_EEENS5_IJSI_SC_EEEEEEEvNS4_8identityES12_S1C_vS1D_EENS_8epilogue10collective6detail29Sm90TmaWarpSpecializedAdapterINS1G_15DefaultEpilogueISK_SL_SL_NS1F_6thread17LinearCombinationISK_Li1EffLNS1K_9ScaleType4KindE0ELNS_15FloatRoundStyleE2ESK_EENS1_15EpilogueDefaultEEEEEvvEEEEvNT_6ParamsE,"a",@progbits
	.sectionflags	@""
	.align	4
.nv.constant0._ZN7cutlass13device_kernelINS_4gemm6kernel13GemmUniversalIN4cute5tupleIJiiiiEEENS1_10collective13CollectiveMmaINS1_37MainloopSm90TmaGmmaWarpSpecializedFP8ILi4ENS5_IJNS4_1CILi2EEESB_NSA_ILi1EEEEEENS1_35KernelTmaWarpSpecializedCooperativeEEENS5_IJNSA_ILi256EEENSA_ILi64EEENSA_ILi128EEEEEENS_12float_e4m3_tENS5_IJlSC_lEEESK_SL_NS4_8TiledMMAINS4_8MMA_AtomIJNS4_4SM904GMMA30MMA_64x64x32_F32E4M3E4M3_SS_TNILNSP_7ScaleInE1ELSR_1EEEEEENS4_6LayoutINS5_IJSB_SC_SC_EEENS5_IJSC_NSA_ILi0EEESW_EEEEENS5_IJNS4_10UnderscoreESZ_SZ_EEEEENS4_23SM90_TMA_LOAD_MULTICASTENS4_14ComposedLayoutINS4_7SwizzleILi3ELi4ELi3EEENS4_18smem_ptr_flag_bitsILi8EEENSU_INS5_IJNSA_ILi8EEESI_EEENS5_IJSI_SC_EEEEEEEvNS4_8identityES12_S1C_vS1D_EENS_8epilogue10collective6detail29Sm90TmaWarpSpecializedAdapterINS1G_15DefaultEpilogueISK_SL_SL_NS1F_6thread17LinearCombinationISK_Li1EffLNS1K_9ScaleType4KindE0ELNS_15FloatRoundStyleE2ESK_EENS1_15EpilogueDefaultEEEEEvvEEEEvNT_6ParamsE:
	.zero		1664


//--------------------- SYMBOLS --------------------------

	.type		.nv.reservedSmem.offset0,@object
	.size		.nv.reservedSmem.offset0,0x4
